	.target	sm_100a

	.elftype	@"ET_EXEC"


//--------------------- .note.nv.tkinfo           --------------------------
	.section	.note.nv.tkinfo,"",@"SHT_NOTE"
	.sectionflags	@"SHF_NOTE_NV_TKINFO"
	.tkinfo
        /*0018*/ 	.word	0x00000081
        /*0030*/ 	.string	""
        /*0030*/ 	.string	"ptxas-blackwell"
        /*0030*/ 	.string	"Cuda compilation tools, release 12.9, V12.9.86"
        /*0030*/ 	.string	"Build cuda_12.9.r12.9/compiler.36037853_0"
        /*0030*/ 	.string	"-v  -suppress-debug-info  -lineinfo  -arch sm_100a "



//--------------------- .note.nv.cuver            --------------------------
	.section	.note.nv.cuver,"",@"SHT_NOTE"
	.sectionflags	@"SHF_NOTE_NV_CUVER"
        /*0018*/ 	.short	0x0001
        /*001a*/ 	.short	0x0064
        /*001c*/ 	.short	0x0001
        /*001e*/ 	.short	0x0000
        /*0020*/ 	.short	0x0001
        /*0022*/ 	.short	0x0000


//--------------------- .nv.info                  --------------------------
	.section	.nv.info,"",@"SHT_CUDA_INFO"
	.align	4


	//----- nvinfo : EIATTR_REGCOUNT
	.align		4
        /*0000*/ 	.byte	0x04, 0x2f
        /*0002*/ 	.short	(.L_4 - .L_3)
	.align		4
.L_3:
        /*0004*/ 	.word	index@(gluon_tcgen05)
        /*0008*/ 	.word	0x00000027


	//----- nvinfo : EIATTR_FRAME_SIZE
	.align		4
.L_4:
        /*000c*/ 	.byte	0x04, 0x11
        /*000e*/ 	.short	(.L_6 - .L_5)
	.align		4
.L_5:
        /*0010*/ 	.word	index@($__internal_2_$__cuda_sm10x_tcgen05_guardrail_trap_unallocated_columns_being_dealloced)
        /*0014*/ 	.word	0x00000000


	//----- nvinfo : EIATTR_FRAME_SIZE
	.align		4
.L_6:
        /*0018*/ 	.byte	0x04, 0x11
        /*001a*/ 	.short	(.L_8 - .L_7)
	.align		4
.L_7:
        /*001c*/ 	.word	index@($__internal_1_$__cuda_sm10x_tcgen05_guardrail_trap_phase_invalid_during_alloc)
        /*0020*/ 	.word	0x00000000


	//----- nvinfo : EIATTR_FRAME_SIZE
	.align		4
.L_8:
        /*0024*/ 	.byte	0x04, 0x11
        /*0026*/ 	.short	(.L_10 - .L_9)
	.align		4
.L_9:
        /*0028*/ 	.word	index@($__internal_0_$__cuda_sm10x_tcgen05_guardrail_trap_col_being_dealloced_not_returned_by_alloc)
        /*002c*/ 	.word	0x00000000


	//----- nvinfo : EIATTR_FRAME_SIZE
	.align		4
.L_10:
        /*0030*/ 	.byte	0x04, 0x11
        /*0032*/ 	.short	(.L_12 - .L_11)
	.align		4
.L_11:
        /*0034*/ 	.word	index@(gluon_tcgen05)
        /*0038*/ 	.word	0x00000000


	//----- nvinfo : EIATTR_MIN_STACK_SIZE
	.align		4
.L_12:
        /*003c*/ 	.byte	0x04, 0x12
        /*003e*/ 	.short	(.L_14 - .L_13)
	.align		4
.L_13:
        /*0040*/ 	.word	index@(gluon_tcgen05)
        /*0044*/ 	.word	0x00000000
.L_14:


//--------------------- .nv.info.gluon_tcgen05    --------------------------
	.section	.nv.info.gluon_tcgen05,"",@"SHT_CUDA_INFO"
	.sectionflags	@""
	.align	4


	//----- nvinfo : EIATTR_CUDA_API_VERSION
	.align		4
        /*0000*/ 	.byte	0x04, 0x37
        /*0002*/ 	.short	(.L_16 - .L_15)
.L_15:
        /*0004*/ 	.word	0x00000081


	//----- nvinfo : EIATTR_KPARAM_INFO
	.align		4
.L_16:
        /*0008*/ 	.byte	0x04, 0x17
        /*000a*/ 	.short	(.L_18 - .L_17)
.L_17:
        /*000c*/ 	.word	0x00000000
        /*0010*/ 	.short	0x000a
        /*0012*/ 	.short	0x0048
        /*0014*/ 	.byte	0x00, 0xf4, 0x21, 0x00


	//----- nvinfo : EIATTR_KPARAM_INFO
	.align		4
.L_18:
        /*0018*/ 	.byte	0x04, 0x17
        /*001a*/ 	.short	(.L_20 - .L_19)
.L_19:
        /*001c*/ 	.word	0x00000000
        /*0020*/ 	.short	0x0009
        /*0022*/ 	.short	0x0040
        /*0024*/ 	.byte	0x00, 0xf4, 0x21, 0x00


	//----- nvinfo : EIATTR_KPARAM_INFO
	.align		4
.L_20:
        /*0028*/ 	.byte	0x04, 0x17
        /*002a*/ 	.short	(.L_22 - .L_21)
.L_21:
        /*002c*/ 	.word	0x00000000
        /*0030*/ 	.short	0x0008
        /*0032*/ 	.short	0x0038
        /*0034*/ 	.byte	0x00, 0xf0, 0x21, 0x00


	//----- nvinfo : EIATTR_KPARAM_INFO
	.align		4
.L_22:
        /*0038*/ 	.byte	0x04, 0x17
        /*003a*/ 	.short	(.L_24 - .L_23)
.L_23:
        /*003c*/ 	.word	0x00000000
        /*0040*/ 	.short	0x0007
        /*0042*/ 	.short	0x0030
        /*0044*/ 	.byte	0x00, 0xf0, 0x21, 0x00


	//----- nvinfo : EIATTR_KPARAM_INFO
	.align		4
.L_24:
        /*0048*/ 	.byte	0x04, 0x17
        /*004a*/ 	.short	(.L_26 - .L_25)
.L_25:
        /*004c*/ 	.word	0x00000000
        /*0050*/ 	.short	0x0006
        /*0052*/ 	.short	0x0028
        /*0054*/ 	.byte	0x00, 0xf0, 0x21, 0x00


	//----- nvinfo : EIATTR_KPARAM_INFO
	.align		4
.L_26:
        /*0058*/ 	.byte	0x04, 0x17
        /*005a*/ 	.short	(.L_28 - .L_27)
.L_27:
        /*005c*/ 	.word	0x00000000
        /*0060*/ 	.short	0x0005
        /*0062*/ 	.short	0x0020
        /*0064*/ 	.byte	0x00, 0xf0, 0x11, 0x00


	//----- nvinfo : EIATTR_KPARAM_INFO
	.align		4
.L_28:
        /*0068*/ 	.byte	0x04, 0x17
        /*006a*/ 	.short	(.L_30 - .L_29)
.L_29:
        /*006c*/ 	.word	0x00000000
        /*0070*/ 	.short	0x0004
        /*0072*/ 	.short	0x001c
        /*0074*/ 	.byte	0x00, 0xf0, 0x11, 0x00


	//----- nvinfo : EIATTR_KPARAM_INFO
	.align		4
.L_30:
        /*0078*/ 	.byte	0x04, 0x17
        /*007a*/ 	.short	(.L_32 - .L_31)
.L_31:
        /*007c*/ 	.word	0x00000000
        /*0080*/ 	.short	0x0003
        /*0082*/ 	.short	0x0018
        /*0084*/ 	.byte	0x00, 0xf0, 0x11, 0x00


	//----- nvinfo : EIATTR_KPARAM_INFO
	.align		4
.L_32:
        /*0088*/ 	.byte	0x04, 0x17
        /*008a*/ 	.short	(.L_34 - .L_33)
.L_33:
        /*008c*/ 	.word	0x00000000
        /*0090*/ 	.short	0x0002
        /*0092*/ 	.short	0x0010
        /*0094*/ 	.byte	0x00, 0xf4, 0x21, 0x00


	//----- nvinfo : EIATTR_KPARAM_INFO
	.align		4
.L_34:
        /*0098*/ 	.byte	0x04, 0x17
        /*009a*/ 	.short	(.L_36 - .L_35)
.L_35:
        /*009c*/ 	.word	0x00000000
        /*00a0*/ 	.short	0x0001
        /*00a2*/ 	.short	0x0008
        /*00a4*/ 	.byte	0x00, 0xf4, 0x21, 0x00


	//----- nvinfo : EIATTR_KPARAM_INFO
	.align		4
.L_36:
        /*00a8*/ 	.byte	0x04, 0x17
        /*00aa*/ 	.short	(.L_38 - .L_37)
.L_37:
        /*00ac*/ 	.word	0x00000000
        /*00b0*/ 	.short	0x0000
        /*00b2*/ 	.short	0x0000
        /*00b4*/ 	.byte	0x00, 0xf4, 0x21, 0x00


	//----- nvinfo : EIATTR_AT_ENTRY_FRAGMENTS
	.align		4
.L_38:
        /*00b8*/ 	.byte	0x04, 0x4f
        /*00ba*/ 	.short	(.L_40 - .L_39)


	//   ....[0]....
.L_39:
        /*00bc*/ 	.word	0x00000004


	//----- nvinfo : EIATTR_RESERVED_SMEM_USED
	.align		4
.L_40:
        /*00c0*/ 	.byte	0x01, 0x41
	.zero		2


	//----- nvinfo : EIATTR_SPARSE_MMA_MASK
	.align		4
        /*00c4*/ 	.byte	0x03, 0x50
        /*00c6*/ 	.short	0x0000


	//----- nvinfo : EIATTR_TCGEN05_1CTA_USED
	.align		4
        /*00c8*/ 	.byte	0x01, 0x51
	.zero		2


	//----- nvinfo : EIATTR_MAXREG_COUNT
	.align		4
        /*00cc*/ 	.byte	0x03, 0x1b
        /*00ce*/ 	.short	0x00ff


	//----- nvinfo : EIATTR_NUM_BARRIERS
	.align		4
        /*00d0*/ 	.byte	0x02, 0x4c
        /*00d2*/ 	.byte	0x01
	.zero		1


	//----- nvinfo : EIATTR_INT_WARP_WIDE_INSTR_OFFSETS
	.align		4
        /*00d4*/ 	.byte	0x04, 0x31
        /*00d6*/ 	.short	(.L_42 - .L_41)


	//   ....[0]....
.L_41:
        /*00d8*/ 	.word	0x00001680


	//   ....[1]....
        /*00dc*/ 	.word	0x000016a0


	//   ....[2]....
        /*00e0*/ 	.word	0x00001720


	//   ....[3]....
        /*00e4*/ 	.word	0x00001830


	//   ....[4]....
        /*00e8*/ 	.word	0x00001840


	//   ....[5]....
        /*00ec*/ 	.word	0x000018d0


	//   ....[6]....
        /*00f0*/ 	.word	0x000018e0


	//   ....[7]....
        /*00f4*/ 	.word	0x00001b20


	//   ....[8]....
        /*00f8*/ 	.word	0x00001b30


	//   ....[9]....
        /*00fc*/ 	.word	0x00001c50


	//   ....[10]....
        /*0100*/ 	.word	0x00001c60


	//   ....[11]....
        /*0104*/ 	.word	0x00001ca0


	//   ....[12]....
        /*0108*/ 	.word	0x00001ce0


	//   ....[13]....
        /*010c*/ 	.word	0x00001e80


	//   ....[14]....
        /*0110*/ 	.word	0x00001e90


	//   ....[15]....
        /*0114*/ 	.word	0x00002110


	//   ....[16]....
        /*0118*/ 	.word	0x00002120


	//   ....[17]....
        /*011c*/ 	.word	0x00002460


	//   ....[18]....
        /*0120*/ 	.word	0x000024b0


	//----- nvinfo : EIATTR_COOP_GROUP_MASK_REGIDS
	.align		4
.L_42:
        /*0124*/ 	.byte	0x04, 0x29
        /*0126*/ 	.short	(.L_44 - .L_43)


	//   ....[0]....
.L_43:
        /*0128*/ 	.word	0xffffffff


	//   ....[1]....
        /*012c*/ 	.word	0xffffffff


	//   ....[2]....
        /*0130*/ 	.word	0xffffffff


	//   ....[3]....
        /*0134*/ 	.word	0xffffffff


	//   ....[4]....
        /*0138*/ 	.word	0xffffffff


	//   ....[5]....
        /*013c*/ 	.word	0xffffffff


	//   ....[6]....
        /*0140*/ 	.word	0xffffffff


	//   ....[7]....
        /*0144*/ 	.word	0xffffffff


	//   ....[8]....
        /*0148*/ 	.word	0xffffffff


	//   ....[9]....
        /*014c*/ 	.word	0xffffffff


	//----- nvinfo : EIATTR_COOP_GROUP_INSTR_OFFSETS
	.align		4
.L_44:
        /*0150*/ 	.byte	0x04, 0x28
        /*0152*/ 	.short	(.L_46 - .L_45)


	//   ....[0]....
.L_45:
        /*0154*/ 	.word	0x00000050


	//   ....[1]....
        /*0158*/ 	.word	0x00000310


	//   ....[2]....
        /*015c*/ 	.word	0x000004f0


	//   ....[3]....
        /*0160*/ 	.word	0x00000980


	//   ....[4]....
        /*0164*/ 	.word	0x00000ac0


	//   ....[5]....
        /*0168*/ 	.word	0x00000fa0


	//   ....[6]....
        /*016c*/ 	.word	0x000010e0


	//   ....[7]....
        /*0170*/ 	.word	0x00001530


	//   ....[8]....
        /*0174*/ 	.word	0x000022f0


	//   ....[9]....
        /*0178*/ 	.word	0x00002560


	//----- nvinfo : EIATTR_VRC_CTA_INIT_COUNT
	.align		4
.L_46:
        /*017c*/ 	.byte	0x02, 0x4a
        /*017e*/ 	.byte	0x80
	.zero		1


	//----- nvinfo : EIATTR_MBARRIER_INSTR_OFFSETS
	.align		4
        /*0180*/ 	.byte	0x04, 0x39
        /*0182*/ 	.short	(.L_48 - .L_47)


	//   ....[0]....
.L_47:
        /*0184*/ 	.word	0x00001740
        /*0188*/ 	.word	0x000000ff
        /*018c*/ 	.word	0x00006000
        /*0190*/ 	.short	0x0100
        /*0192*/ 	.byte	0x08
	.zero		1


	//   ....[1]....
        /*0194*/ 	.word	0x00001750
        /*0198*/ 	.word	0x000000ff
        /*019c*/ 	.word	0x00006010
        /*01a0*/ 	.short	0x0100
        /*01a2*/ 	.byte	0x08
	.zero		1


	//   ....[2]....
        /*01a4*/ 	.word	0x000019e0
        /*01a8*/ 	.word	0x000000ff
        /*01ac*/ 	.word	0x00006000
        /*01b0*/ 	.short	0x010a
        /*01b2*/ 	.byte	0x08
	.zero		1


	//   ....[3]....
        /*01b4*/ 	.word	0x00001b80
        /*01b8*/ 	.word	0x000000ff
        /*01bc*/ 	.word	0x00006010
        /*01c0*/ 	.short	0x010a
        /*01c2*/ 	.byte	0x08
	.zero		1


	//   ....[4]....
        /*01c4*/ 	.word	0x00001d60
        /*01c8*/ 	.word	0x000000ff
        /*01cc*/ 	.word	0x00006000
        /*01d0*/ 	.short	0x010a
        /*01d2*/ 	.byte	0x08
	.zero		1


	//   ....[5]....
        /*01d4*/ 	.word	0x00001ed0
        /*01d8*/ 	.word	0x000000ff
        /*01dc*/ 	.word	0x00006010
        /*01e0*/ 	.short	0x010a
        /*01e2*/ 	.byte	0x08
	.zero		1


	//   ....[6]....
        /*01e4*/ 	.word	0x00001f90
        /*01e8*/ 	.word	0x000000ff
        /*01ec*/ 	.word	0x00006000
        /*01f0*/ 	.short	0x0108
        /*01f2*/ 	.byte	0x08
	.zero		1


	//   ....[7]....
        /*01f4*/ 	.word	0x00001fa0
        /*01f8*/ 	.word	0x000000ff
        /*01fc*/ 	.word	0x00006010
        /*0200*/ 	.short	0x0108
        /*0202*/ 	.byte	0x08
	.zero		1


	//   ....[8]....
        /*0204*/ 	.word	0x00002580
        /*0208*/ 	.word	0x000000ff
        /*020c*/ 	.word	0x00006000
        /*0210*/ 	.short	0x010a
        /*0212*/ 	.byte	0x08
	.zero		1


	//   ....[9]....
        /*0214*/ 	.word	0x000025b0
        /*0218*/ 	.word	0x000000ff
        /*021c*/ 	.word	0x00006010
        /*0220*/ 	.short	0x010a
        /*0222*/ 	.byte	0x08
	.zero		1


	//   ....[10]....
        /*0224*/ 	.word	0x000025e0
        /*0228*/ 	.word	0x000000ff
        /*022c*/ 	.word	0x00006000
        /*0230*/ 	.short	0x010a
        /*0232*/ 	.byte	0x08
	.zero		1


	//   ....[11]....
        /*0234*/ 	.word	0x00002610
        /*0238*/ 	.word	0x000000ff
        /*023c*/ 	.word	0x00006010
        /*0240*/ 	.short	0x010a
        /*0242*/ 	.byte	0x08
	.zero		1


	//----- nvinfo : EIATTR_NUM_MBARRIERS
	.align		4
.L_48:
        /*0244*/ 	.byte	0x03, 0x38
        /*0246*/ 	.short	0x0002


	//----- nvinfo : EIATTR_EXIT_INSTR_OFFSETS
	.align		4
        /*0248*/ 	.byte	0x04, 0x1c
        /*024a*/ 	.short	(.L_50 - .L_49)


	//   ....[0]....
.L_49:
        /*024c*/ 	.word	0x00002570


	//----- nvinfo : EIATTR_REQNTID
	.align		4
.L_50:
        /*0250*/ 	.byte	0x04, 0x10
        /*0252*/ 	.short	(.L_52 - .L_51)
.L_51:
        /*0254*/ 	.word	0x00000100
        /*0258*/ 	.word	0x00000001
        /*025c*/ 	.word	0x00000001


	//----- nvinfo : EIATTR_CRS_STACK_SIZE
	.align		4
.L_52:
        /*0260*/ 	.byte	0x04, 0x1e
        /*0262*/ 	.short	(.L_54 - .L_53)
.L_53:
        /*0264*/ 	.word	0x00000000


	//----- nvinfo : EIATTR_CBANK_PARAM_SIZE
	.align		4
.L_54:
        /*0268*/ 	.byte	0x03, 0x19
        /*026a*/ 	.short	0x0050


	//----- nvinfo : EIATTR_PARAM_CBANK
	.align		4
        /*026c*/ 	.byte	0x04, 0x0a
        /*026e*/ 	.short	(.L_56 - .L_55)
	.align		4
.L_55:
        /*0270*/ 	.word	index@(.nv.constant0.gluon_tcgen05)
        /*0274*/ 	.short	0x0380
        /*0276*/ 	.short	0x0050


	//----- nvinfo : EIATTR_SW_WAR
	.align		4
.L_56:
        /*0278*/ 	.byte	0x04, 0x36
        /*027a*/ 	.short	(.L_58 - .L_57)
.L_57:
        /*027c*/ 	.word	0x00000008
.L_58:


//--------------------- .nv.compat                --------------------------
	.section	.nv.compat,"",@"SHT_CUDA_COMPAT_INFO"
	.align	4
        /*0000*/ 	.byte	0x02, 0x02, 0x02, 0x00, 0x02, 0x05, 0x05, 0x00, 0x02, 0x03, 0x03, 0x00, 0x02, 0x06, 0x01, 0x00


//--------------------- .nv.callgraph             --------------------------
	.section	.nv.callgraph,"",@"SHT_CUDA_CALLGRAPH"
	.align	4
	.sectionentsize	8
	.align		4
        /*0000*/ 	.word	0x00000000
	.align		4
        /*0004*/ 	.word	0xffffffff
	.align		4
        /*0008*/ 	.word	0x00000000
	.align		4
        /*000c*/ 	.word	0xfffffffe
	.align		4
        /*0010*/ 	.word	0x00000000
	.align		4
        /*0014*/ 	.word	0xfffffffd
	.align		4
        /*0018*/ 	.word	0x00000000
	.align		4
        /*001c*/ 	.word	0xfffffffc


//--------------------- .text.gluon_tcgen05       --------------------------
	.section	.text.gluon_tcgen05,"ax",@progbits
	.align	128
        .global         gluon_tcgen05
        .type           gluon_tcgen05,@function
        .size           gluon_tcgen05,(.L_x_74 - gluon_tcgen05)
        .other          gluon_tcgen05,@"STO_CUDA_ENTRY STV_DEFAULT"
gluon_tcgen05:
.text.gluon_tcgen05:
[----:B------:R-:W1:Y:S01]  /*0000*/  LDC R1, c[0x0][0x37c] ;  /* 0x0000df00ff017b82 */ /* 0x000e620000000800 */
[----:B------:R-:W2:Y:S02]  /*0010*/  S2R R0, SR_TID.X ;  /* 0x0000000000007919 */ /* 0x000ea40000002100 */
[----:B--2---:R-:W-:-:S13]  /*0020*/  ISETP.GE.U32.AND P2, PT, R0, 0x20, PT ;  /* 0x000000200000780c */ /* 0x004fda0003f46070 */
[----:B------:R-:W-:Y:S05]  /*0030*/  @P2 BRA `(.L_x_0) ;  /* 0x0000000000b82947 */ /* 0x000fea0003800000 */
[----:B------:R-:W2:Y:S01]  /*0040*/  S2UR UR6, SR_CgaCtaId ;  /* 0x00000000000679c3 */ /* 0x000ea20000008800 */
[----:B------:R-:W-:Y:S01]  /*0050*/  NOP ;  /* 0x0000000000007918 */ /* 0x000fe20000000000 */
[----:B------:R-:W-:Y:S02]  /*0060*/  UMOV UR4, 0x40 ;  /* 0x0000004000047882 */ /* 0x000fe40000000000 */
[----:B--2---:R-:W-:-:S09]  /*0070*/  ULEA UR4, UR6, UR4, 0x18 ;  /* 0x0000000406047291 */ /* 0x004fd2000f8ec0ff */
[----:B------:R-:W2:Y:S01]  /*0080*/  LDS.U8 R2, [UR4] ;  /* 0x00000004ff027984 */ /* 0x000ea20008000000 */
[----:B------:R-:W-:Y:S02]  /*0090*/  UMOV UR4, 0x400 ;  /* 0x0000040000047882 */ /* 0x000fe40000000000 */
[----:B------:R-:W-:Y:S01]  /*00a0*/  ULEA UR4, UR6, UR4, 0x18 ;  /* 0x0000000406047291 */ /* 0x000fe2000f8ec0ff */
[----:B--2---:R-:W-:-:S13]  /*00b0*/  ISETP.NE.AND P0, PT, R2, RZ, PT ;  /* 0x000000ff0200720c */ /* 0x004fda0003f05270 */
[----:B------:R-:W-:Y:S05]  /*00c0*/  @P0 BRA `(.L_x_1) ;  /* 0x00000000007c0947 */ /* 0x000fea0003800000 */
[----:B------:R-:W-:-:S13]  /*00d0*/  ELECT P0, URZ, PT ;  /* 0x0000000000ff782f */ /* 0x000fda0003800000 */
[----:B------:R-:W-:Y:S05]  /*00e0*/  @!P0 BRA `(.L_x_2) ;  /* 0x0000000000848947 */ /* 0x000fea0003800000 */
[----:B------:R-:W-:Y:S01]  /*00f0*/  UMOV UR5, 0x4 ;  /* 0x0000000400057882 */ /* 0x000fe20000000000 */
[----:B------:R-:W-:Y:S02]  /*0100*/  IMAD.MOV.U32 R5, RZ, RZ, 0x1 ;  /* 0x00000001ff057424 */ /* 0x000fe400078e00ff */
[----:B------:R-:W-:Y:S02]  /*0110*/  IMAD.MOV.U32 R3, RZ, RZ, 0xf ;  /* 0x0000000fff037424 */ /* 0x000fe400078e00ff */
[----:B------:R-:W-:Y:S04]  /*0120*/  DEPBAR.LE SB2, 0x36 ;  /* 0x0000ad800000791a */ /* 0x000fe80000000000 */
[----:B------:R-:W2:Y:S02]  /*0130*/  UTCATOMSWS.FIND_AND_SET.ALIGN UP0, UR5, UR5 ;  /* 0x00000005000575e3 */ /* 0x000ea40008000800 */
[----:B--2---:R-:W-:-:S04]  /*0140*/  PLOP3.LUT P0, PT, PT, PT, UP0, 0x80, 0x8 ;  /* 0x000000000008781c */ /* 0x004fc80003f0f008 */
[----:B------:R-:W-:-:S04]  /*0150*/  SEL R2, RZ, 0xffffffff, !P0 ;  /* 0xffffffffff027807 */ /* 0x000fc80004000000 */
[----:B------:R-:W-:Y:S01]  /*0160*/  ISETP.NE.AND P0, PT, R2, RZ, PT ;  /* 0x000000ff0200720c */ /* 0x000fe20003f05270 */
[----:B------:R-:W-:-:S12]  /*0170*/  IMAD.U32 R2, RZ, RZ, UR5 ;  /* 0x00000005ff027e24 */ /* 0x000fd8000f8e00ff */
[----:B------:R-:W-:Y:S05]  /*0180*/  @P0 BRA `(.L_x_3) ;  /* 0x0000000000240947 */ /* 0x000fea0003800000 */
.L_x_4:
[----:B------:R-:W-:Y:S05]  /*0190*/  NANOSLEEP 0x64 ;  /* 0x000000640000795d */ /* 0x000fea0003800000 */
[----:B------:R-:W-:-:S05]  /*01a0*/  UMOV UR5, 0x4 ;  /* 0x0000000400057882 */ /* 0x000fca0000000000 */
[----:B------:R-:W-:Y:S04]  /*01b0*/  DEPBAR.LE SB2, 0x36 ;  /* 0x0000ad800000791a */ /* 0x000fe80000000000 */
[----:B------:R-:W2:Y:S02]  /*01c0*/  UTCATOMSWS.FIND_AND_SET.ALIGN UP0, UR5, UR5 ;  /* 0x00000005000575e3 */ /* 0x000ea40008000800 */
[----:B--2---:R-:W-:-:S04]  /*01d0*/  PLOP3.LUT P0, PT, PT, PT, UP0, 0x80, 0x8 ;  /* 0x000000000008781c */ /* 0x004fc80003f0f008 */
[----:B------:R-:W-:-:S04]  /*01e0*/  SEL R2, RZ, 0xffffffff, !P0 ;  /* 0xffffffffff027807 */ /* 0x000fc80004000000 */
[----:B------:R-:W-:Y:S01]  /*01f0*/  ISETP.NE.AND P0, PT, R2, RZ, PT ;  /* 0x000000ff0200720c */ /* 0x000fe20003f05270 */
[----:B------:R-:W-:-:S12]  /*0200*/  IMAD.U32 R2, RZ, RZ, UR5 ;  /* 0x00000005ff027e24 */ /* 0x000fd8000f8e00ff */
[----:B------:R-:W-:Y:S05]  /*0210*/  @!P0 BRA `(.L_x_4) ;  /* 0xfffffffc00dc8947 */ /* 0x000fea000383ffff */
.L_x_3:
[C---:B------:R-:W-:Y:S01]  /*0220*/  VIADD R4, R2.reuse, 0x10 ;  /* 0x0000001002047836 */ /* 0x040fe20000000000 */
[----:B------:R-:W-:Y:S01]  /*0230*/  UMOV UR5, 0x50 ;  /* 0x0000005000057882 */ /* 0x000fe20000000000 */
[----:B------:R-:W-:Y:S01]  /*0240*/  SHF.L.U32 R3, R3, R2, RZ ;  /* 0x0000000203037219 */ /* 0x000fe200000006ff */
[----:B------:R-:W-:Y:S01]  /*0250*/  ULEA UR5, UR6, UR5, 0x18 ;  /* 0x0000000506057291 */ /* 0x000fe2000f8ec0ff */
[----:B------:R-:W-:Y:S01]  /*0260*/  IMAD.SHL.U32 R2, R2, 0x20, RZ ;  /* 0x0000002002027824 */ /* 0x000fe200078e00ff */
[----:B------:R-:W-:-:S04]  /*0270*/  SHF.L.U32 R4, R5, R4, RZ ;  /* 0x0000000405047219 */ /* 0x000fc800000006ff */
[----:B------:R-:W-:-:S05]  /*0280*/  LOP3.LUT R3, R4, R3, RZ, 0xfc, !PT ;  /* 0x0000000304037212 */ /* 0x000fca00078efcff */
[----:B------:R2:W-:Y:S04]  /*0290*/  ATOMS.OR RZ, [UR5], R3 ;  /* 0x00000003ffff798c */ /* 0x0005e8000b000005 */
[----:B------:R2:W-:Y:S01]  /*02a0*/  STS [UR4], R2 ;  /* 0x00000002ff007988 */ /* 0x0005e20008000804 */
[----:B------:R-:W-:Y:S05]  /*02b0*/  BRA `(.L_x_2) ;  /* 0x0000000000107947 */ /* 0x000fea0003800000 */
.L_x_1:
[----:B------:R-:W-:Y:S01]  /*02c0*/  IMAD.MOV.U32 R3, RZ, RZ, -0x1 ;  /* 0xffffffffff037424 */ /* 0x000fe200078e00ff */
[----:B------:R-:W-:-:S04]  /*02d0*/  MOV R2, 0x300 ;  /* 0x0000030000027802 */ /* 0x000fc80000000f00 */
[----:B------:R2:W-:Y:S03]  /*02e0*/  STS [UR4], R3 ;  /* 0x00000003ff007988 */ /* 0x0005e60008000804 */
[----:B-12---:R-:W-:Y:S05]  /*02f0*/  CALL.REL.NOINC `($__internal_1_$__cuda_sm10x_tcgen05_guardrail_trap_phase_invalid_during_alloc) ;  /* 0x0000002000dc7944 */ /* 0x006fea0003c00000 */
.L_x_2:
[----:B------:R-:W-:Y:S05]  /*0300*/  WARPSYNC.ALL ;  /* 0x0000000000007948 */ /* 0x000fea0003800000 */
[----:B------:R-:W-:Y:S01]  /*0310*/  NOP ;  /* 0x0000000000007918 */ /* 0x000fe20000000000 */
.L_x_0:
[----:B------:R-:W3:Y:S08]  /*0320*/  S2UR UR4, SR_CgaCtaId ;  /* 0x00000000000479c3 */ /* 0x000ef00000008800 */
[----:B------:R-:W-:Y:S01]  /*0330*/  BAR.SYNC.DEFER_BLOCKING 0x0 ;  /* 0x0000000000007b1d */ /* 0x000fe20000010000 */
[----:B------:R-:W-:-:S05]  /*0340*/  LOP3.LUT R36, R0, 0xff, RZ, 0xc0, !PT ;  /* 0x000000ff00247812 */ /* 0x000fca00078ec0ff */
[----:B------:R-:W-:Y:S02]  /*0350*/  UMOV UR8, 0x400 ;  /* 0x0000040000087882 */ /* 0x000fe40000000000 */
[----:B------:R-:W4:Y:S08]  /*0360*/  LDC R7, c[0x0][0x3a0] ;  /* 0x0000e800ff077b82 */ /* 0x000f300000000800 */
[----:B------:R-:W5:Y:S01]  /*0370*/  S2UR UR11, SR_CTAID.Y ;  /* 0x00000000000b79c3 */ /* 0x000f620000002600 */
[----:B---3--:R-:W-:-:S09]  /*0380*/  ULEA UR8, UR4, UR8, 0x18 ;  /* 0x0000000804087291 */ /* 0x008fd2000f8ec0ff */
[----:B------:R-:W3:Y:S01]  /*0390*/  LDS R4, [UR8] ;  /* 0x00000008ff047984 */ /* 0x000ee20008000800 */
[----:B------:R-:W-:Y:S06]  /*03a0*/  BAR.SYNC.DEFER_BLOCKING 0x0 ;  /* 0x0000000000007b1d */ /* 0x000fec0000010000 */
[----:B------:R-:W-:Y:S05]  /*03b0*/  @P2 BRA `(.L_x_5) ;  /* 0x0000000000182947 */ /* 0x000fea0003800000 */
[----:B------:R-:W-:Y:S01]  /*03c0*/  ELECT P0, URZ, PT ;  /* 0x0000000000ff782f */ /* 0x000fe20003800000 */
[----:B--2---:R-:W-:Y:S01]  /*03d0*/  IMAD.MOV.U32 R2, RZ, RZ, 0x1 ;  /* 0x00000001ff027424 */ /* 0x004fe200078e00ff */
[----:B------:R-:W-:Y:S01]  /*03e0*/  UMOV UR5, 0x40 ;  /* 0x0000004000057882 */ /* 0x000fe20000000000 */
[----:B------:R-:W-:Y:S01]  /*03f0*/  UVIRTCOUNT.DEALLOC.SMPOOL 0x80 ;  /* 0x000000800000784c */ /* 0x000fe20000000000 */
[----:B------:R-:W-:-:S09]  /*0400*/  ULEA UR5, UR4, UR5, 0x18 ;  /* 0x0000000504057291 */ /* 0x000fd2000f8ec0ff */
[----:B------:R2:W-:Y:S03]  /*0410*/  @P0 STS.U8 [UR5], R2 ;  /* 0x00000002ff000988 */ /* 0x0005e60008000005 */
.L_x_5:
[----:B------:R-:W2:Y:S01]  /*0420*/  S2UR UR4, SR_CTAID.Z ;  /* 0x00000000000479c3 */ /* 0x000ea20000002700 */
[----:B------:R-:W5:Y:S01]  /*0430*/  LDCU UR5, c[0x0][0x370] ;  /* 0x00006e00ff0577ac */ /* 0x000f620008000800 */
[C---:B------:R-:W-:Y:S01]  /*0440*/  ISETP.GE.U32.AND P0, PT, R36.reuse, 0x20, PT ;  /* 0x000000202400780c */ /* 0x040fe20003f06070 */
[----:B----4-:R-:W-:Y:S01]  /*0450*/  VIADD R6, R7, 0xffffffff ;  /* 0xffffffff07067836 */ /* 0x010fe20000000000 */
[C---:B------:R-:W-:Y:S01]  /*0460*/  ISETP.NE.U32.AND P3, PT, R36.reuse, RZ, PT ;  /* 0x000000ff2400720c */ /* 0x040fe20003f65070 */
[----:B------:R-:W2:Y:S02]  /*0470*/  LDCU UR6, c[0x0][0x374] ;  /* 0x00006e80ff0677ac */ /* 0x000ea40008000800 */
[----:B--2---:R-:W-:Y:S01]  /*0480*/  LEA R3, R36, UR8, 0x2 ;  /* 0x0000000824037c11 */ /* 0x004fe2000f8e10ff */
[----:B------:R-:W-:Y:S01]  /*0490*/  BSSY.RECONVERGENT B0, `(.L_x_6) ;  /* 0x0000015000007945 */ /* 0x000fe20003800200 */
[----:B------:R-:W5:Y:S01]  /*04a0*/  S2UR UR31, SR_CTAID.X ;  /* 0x00000000001f79c3 */ /* 0x000f620000002500 */
[----:B------:R-:W2:Y:S01]  /*04b0*/  LDCU.64 UR14, c[0x0][0x3c0] ;  /* 0x00007800ff0e77ac */ /* 0x000ea20008000a00 */
[----:B---3--:R-:W-:-:S04]  /*04c0*/  R2UR UR25, R4 ;  /* 0x00000000041972ca */ /* 0x008fc800000e0000 */
[----:B------:R3:W-:Y:S02]  /*04d0*/  @!P0 STS [R3], RZ ;  /* 0x000000ff03008388 */ /* 0x0007e40000000800 */
[----:B------:R-:W4:Y:S01]  /*04e0*/  LDC R2, c[0x0][0x398] ;  /* 0x0000e600ff027b82 */ /* 0x000f220000000800 */
[----:B------:R-:W-:Y:S01]  /*04f0*/  NOP ;  /* 0x0000000000007918 */ /* 0x000fe20000000000 */
[----:B------:R3:W-:Y:S01]  /*0500*/  @!P3 STS [UR8+0x20], R6 ;  /* 0x00002006ff00b988 */ /* 0x0007e20008000808 */
[----:B-----5:R-:W-:-:S04]  /*0510*/  UIMAD UR4, UR4, UR6, UR11 ;  /* 0x00000006040472a4 */ /* 0x020fc8000f8e020b */
[----:B------:R-:W-:-:S04]  /*0520*/  UIMAD UR4, UR4, UR5, UR31 ;  /* 0x00000005040472a4 */ /* 0x000fc8000f8e021f */
[----:B------:R-:W-:-:S04]  /*0530*/  UIMAD UR4, UR4, 0x180, URZ ;  /* 0x00000180040478a4 */ /* 0x000fc8000f8e02ff */
[----:B--2---:R-:W-:Y:S01]  /*0540*/  UIADD3 UR6, UP0, UPT, UR4, UR14, URZ ;  /* 0x0000000e04067290 */ /* 0x004fe2000ff1e0ff */
[----:B----4-:R-:W-:-:S03]  /*0550*/  VIADD R2, R2, 0xffffffff ;  /* 0xffffffff02027836 */ /* 0x010fc60000000000 */
[----:B------:R-:W-:Y:S01]  /*0560*/  ULEA.HI.X.SX32 UR7, UR4, UR15, 0x1, UP0 ;  /* 0x0000000f04077291 */ /* 0x000fe200080f0eff */
[----:B---3--:R-:W-:Y:S11]  /*0570*/  @P3 BRA `(.L_x_7) ;  /* 0x0000000000183947 */ /* 0x008ff60003800000 */
[----:B------:R-:W2:Y:S01]  /*0580*/  LDS R4, [UR8+0x8] ;  /* 0x00000808ff047984 */ /* 0x000ea20008000800 */
[----:B------:R-:W3:Y:S01]  /*0590*/  LDC.64 R8, c[0x0][0x380] ;  /* 0x0000e000ff087b82 */ /* 0x000ee20000000a00 */
[----:B------:R-:W-:Y:S02]  /*05a0*/  IMAD.MOV.U32 R5, RZ, RZ, 0x70 ;  /* 0x00000070ff057424 */ /* 0x000fe400078e00ff */
[----:B---3--:R3:W-:Y:S03]  /*05b0*/  STS.64 [UR8], R8 ;  /* 0x00000008ff007988 */ /* 0x0087e60008000a08 */
[----:B--2---:R-:W-:-:S05]  /*05c0*/  LOP3.LUT R4, R4, 0x10, R5, 0xd8, !PT ;  /* 0x0000001004047812 */ /* 0x004fca00078ed805 */
[----:B------:R3:W-:Y:S02]  /*05d0*/  STS [UR8+0x8], R4 ;  /* 0x00000804ff007988 */ /* 0x0007e40008000808 */
.L_x_7:
[----:B------:R-:W-:Y:S05]  /*05e0*/  BSYNC.RECONVERGENT B0 ;  /* 0x0000000000007941 */ /* 0x000fea0003800200 */
.L_x_6:
[----:B------:R-:W-:Y:S04]  /*05f0*/  BSSY.RECONVERGENT B0, `(.L_x_8) ;  /* 0x000000a000007945 */ /* 0x000fe80003800200 */
[----:B------:R-:W-:Y:S05]  /*0600*/  @P3 BRA `(.L_x_9) ;  /* 0x0000000000203947 */ /* 0x000fea0003800000 */
[----:B---3--:R-:W2:Y:S01]  /*0610*/  LDS R4, [UR8+0x34] ;  /* 0x00003408ff047984 */ /* 0x008ea20008000800 */
[----:B------:R-:W-:Y:S02]  /*0620*/  IMAD.MOV.U32 R5, RZ, RZ, 0x7f000000 ;  /* 0x7f000000ff057424 */ /* 0x000fe400078e00ff */
[----:B------:R-:W-:Y:S01]  /*0630*/  @!P3 IMAD.MOV.U32 R8, RZ, RZ, 0x3f ;  /* 0x0000003fff08b424 */ /* 0x000fe200078e00ff */
[----:B------:R-:W3:Y:S02]  /*0640*/  @!P3 LDS R9, [UR8+0x38] ;  /* 0x00003808ff09b984 */ /* 0x000ee40008000800 */
[----:B--2---:R-:W-:Y:S02]  /*0650*/  LOP3.LUT R4, R4, 0xff000000, R5, 0xb8, !PT ;  /* 0xff00000004047812 */ /* 0x004fe400078eb805 */
[----:B---3--:R-:W-:-:S03]  /*0660*/  @!P3 LOP3.LUT R5, R9, 0xff, R8, 0xb8, !PT ;  /* 0x000000ff0905b812 */ /* 0x008fc600078eb808 */
[----:B------:R2:W-:Y:S04]  /*0670*/  STS [UR8+0x34], R4 ;  /* 0x00003404ff007988 */ /* 0x0005e80008000808 */
[----:B------:R2:W-:Y:S02]  /*0680*/  @!P3 STS [UR8+0x38], R5 ;  /* 0x00003805ff00b988 */ /* 0x0005e40008000808 */
.L_x_9:
[----:B------:R-:W-:Y:S05]  /*0690*/  BSYNC.RECONVERGENT B0 ;  /* 0x0000000000007941 */ /* 0x000fea0003800200 */
.L_x_8:
[----:B------:R-:W-:Y:S04]  /*06a0*/  BSSY.RECONVERGENT B0, `(.L_x_10) ;  /* 0x000000a000007945 */ /* 0x000fe80003800200 */
[----:B------:R-:W-:Y:S05]  /*06b0*/  @P3 BRA `(.L_x_11) ;  /* 0x0000000000203947 */ /* 0x000fea0003800000 */
[----:B--23--:R-:W2:Y:S01]  /*06c0*/  LDS R4, [UR8+0x1c] ;  /* 0x00001c08ff047984 */ /* 0x00cea20008000800 */
[----:B------:R-:W3:Y:S03]  /*06d0*/  LDC.64 R10, c[0x0][0x3a8] ;  /* 0x0000ea00ff0a7b82 */ /* 0x000ee60000000a00 */
[----:B------:R4:W-:Y:S01]  /*06e0*/  STS [UR8+0x24], R2 ;  /* 0x00002402ff007988 */ /* 0x0009e20008000808 */
[--C-:B---3--:R-:W-:Y:S02]  /*06f0*/  SHF.R.U32.HI R9, RZ, 0x4, R11.reuse ;  /* 0x00000004ff097819 */ /* 0x108fe4000001160b */
[----:B------:R-:W-:-:S05]  /*0700*/  SHF.R.U64 R5, R10, 0x4, R11 ;  /* 0x000000040a057819 */ /* 0x000fca000000120b */
[----:B------:R4:W-:Y:S01]  /*0710*/  STS [UR8+0xc], R5 ;  /* 0x00000c05ff007988 */ /* 0x0009e20008000808 */
[----:B--2---:R-:W-:-:S05]  /*0720*/  LOP3.LUT R4, R4, 0xf, R9, 0xb8, !PT ;  /* 0x0000000f04047812 */ /* 0x004fca00078eb809 */
[----:B------:R4:W-:Y:S02]  /*0730*/  STS [UR8+0x1c], R4 ;  /* 0x00001c04ff007988 */ /* 0x0009e40008000808 */
.L_x_11:
[----:B------:R-:W-:Y:S05]  /*0740*/  BSYNC.RECONVERGENT B0 ;  /* 0x0000000000007941 */ /* 0x000fea0003800200 */
.L_x_10:
[----:B------:R-:W-:Y:S04]  /*0750*/  BSSY.RECONVERGENT B1, `(.L_x_12) ;  /* 0x000001d000017945 */ /* 0x000fe80003800200 */
[----:B------:R-:W-:Y:S04]  /*0760*/  BSSY.RELIABLE B0, `(.L_x_13) ;  /* 0x0000018000007945 */ /* 0x000fe80003800100 */
[----:B------:R-:W-:Y:S05]  /*0770*/  @P3 BRA `(.L_x_14) ;  /* 0x00000000001c3947 */ /* 0x000fea0003800000 */
[----:B--234-:R-:W2:Y:S02]  /*0780*/  LDS R4, [UR8+0x34] ;  /* 0x00003408ff047984 */ /* 0x01cea40008000800 */
[----:B--2---:R-:W-:-:S05]  /*0790*/  LOP3.LUT R4, R4, 0x7, RZ, 0xb8, !PT ;  /* 0x0000000704047812 */ /* 0x004fca00078eb8ff */
[----:B------:R2:W-:Y:S01]  /*07a0*/  STS [UR8+0x34], R4 ;  /* 0x00003404ff007988 */ /* 0x0005e20008000808 */
[----:B------:R-:W-:Y:S05]  /*07b0*/  @P3 BRA `(.L_x_15) ;  /* 0x00000000001c3947 */ /* 0x000fea0003800000 */
[----:B--2---:R-:W2:Y:S02]  /*07c0*/  LDS R4, [UR8+0x34] ;  /* 0x00003408ff047984 */ /* 0x004ea40008000800 */
[----:B--2---:R-:W-:-:S05]  /*07d0*/  LOP3.LUT R4, R4, 0x38, RZ, 0xb8, !PT ;  /* 0x0000003804047812 */ /* 0x004fca00078eb8ff */
[----:B------:R5:W-:Y:S02]  /*07e0*/  STS [UR8+0x34], R4 ;  /* 0x00003404ff007988 */ /* 0x000be40008000808 */
.L_x_14:
[----:B------:R-:W-:Y:S05]  /*07f0*/  @P3 BRA `(.L_x_16) ;  /* 0x00000000001c3947 */ /* 0x000fea0003800000 */
[----:B--2345:R-:W2:Y:S02]  /*0800*/  LDS R4, [UR8+0x8] ;  /* 0x00000808ff047984 */ /* 0x03cea40008000800 */
[----:B--2---:R-:W-:-:S05]  /*0810*/  LOP3.LUT R4, R4, 0x780, RZ, 0xb8, !PT ;  /* 0x0000078004047812 */ /* 0x004fca00078eb8ff */
[----:B------:R3:W-:Y:S02]  /*0820*/  STS [UR8+0x8], R4 ;  /* 0x00000804ff007988 */ /* 0x0007e40008000808 */
.L_x_15:
[----:B------:R-:W-:Y:S05]  /*0830*/  @P3 BRA `(.L_x_17) ;  /* 0x0000000000283947 */ /* 0x000fea0003800000 */
[----:B--23--:R-:W2:Y:S02]  /*0840*/  LDS R4, [UR8+0x8] ;  /* 0x00000808ff047984 */ /* 0x00cea40008000800 */
[----:B--2---:R-:W-:-:S05]  /*0850*/  LOP3.LUT R4, R4, 0x1800, RZ, 0xb8, !PT ;  /* 0x0000180004047812 */ /* 0x004fca00078eb8ff */
[----:B------:R2:W-:Y:S02]  /*0860*/  STS [UR8+0x8], R4 ;  /* 0x00000804ff007988 */ /* 0x0005e40008000808 */
.L_x_16:
[----:B------:R-:W-:Y:S05]  /*0870*/  @P3 BREAK.RELIABLE B0 ;  /* 0x0000000000003942 */ /* 0x000fea0003800100 */
[----:B------:R-:W-:Y:S05]  /*0880*/  @P3 BRA `(.L_x_18) ;  /* 0x0000000000243947 */ /* 0x000fea0003800000 */
[----:B--2-4-:R-:W2:Y:S01]  /*0890*/  LDS R5, [UR8+0x8] ;  /* 0x00000808ff057984 */ /* 0x014ea20008000800 */
[----:B---3-5:R-:W-:-:S05]  /*08a0*/  IMAD.MOV.U32 R4, RZ, RZ, 0x6000 ;  /* 0x00006000ff047424 */ /* 0x028fca00078e00ff */
[----:B--2---:R-:W-:-:S04]  /*08b0*/  LOP3.LUT R4, R5, 0x6000, R4, 0xd8, !PT ;  /* 0x0000600005047812 */ /* 0x004fc800078ed804 */
[----:B------:R-:W-:-:S05]  /*08c0*/  LOP3.LUT R4, R4, 0x400000, RZ, 0xb8, !PT ;  /* 0x0040000004047812 */ /* 0x000fca00078eb8ff */
[----:B------:R4:W-:Y:S02]  /*08d0*/  STS [UR8+0x8], R4 ;  /* 0x00000804ff007988 */ /* 0x0009e40008000808 */
.L_x_17:
[----:B------:R-:W-:Y:S05]  /*08e0*/  BSYNC.RELIABLE B0 ;  /* 0x0000000000007941 */ /* 0x000fea0003800100 */
.L_x_13:
[----:B--234-:R-:W2:Y:S02]  /*08f0*/  @!P3 LDS R4, [UR8+0x8] ;  /* 0x00000808ff04b984 */ /* 0x01cea40008000800 */
[----:B--2---:R-:W-:-:S05]  /*0900*/  @!P3 LOP3.LUT R4, R4, 0x8000, RZ, 0xb8, !PT ;  /* 0x000080000404b812 */ /* 0x004fca00078eb8ff */
[----:B------:R2:W-:Y:S02]  /*0910*/  @!P3 STS [UR8+0x8], R4 ;  /* 0x00000804ff00b988 */ /* 0x0005e40008000808 */
.L_x_18:
[----:B------:R-:W-:Y:S05]  /*0920*/  BSYNC.RECONVERGENT B1 ;  /* 0x0000000000017941 */ /* 0x000fea0003800200 */
.L_x_12:
[----:B------:R-:W-:Y:S05]  /*0930*/  WARPSYNC.ALL ;  /* 0x0000000000007948 */ /* 0x000fea0003800000 */
[----:B------:R-:W-:Y:S01]  /*0940*/  NOP ;  /* 0x0000000000007918 */ /* 0x000fe20000000000 */
[----:B------:R-:W-:Y:S05]  /*0950*/  @P0 BRA `(.L_x_19) ;  /* 0x0000000000300947 */ /* 0x000fea0003800000 */
[----:B--2345:R-:W2:Y:S01]  /*0960*/  S2R R4, SR_LANEID ;  /* 0x0000000000047919 */ /* 0x03cea20000000000 */
[----:B------:R-:W-:Y:S05]  /*0970*/  WARPSYNC.ALL ;  /* 0x0000000000007948 */ /* 0x000fea0003800000 */
[----:B------:R-:W-:Y:S01]  /*0980*/  NOP ;  /* 0x0000000000007918 */ /* 0x000fe20000000000 */
[----:B--2---:R-:W-:-:S05]  /*0990*/  IMAD.SHL.U32 R8, R4, 0x4, RZ ;  /* 0x0000000404087824 */ /* 0x004fca00078e00ff */
[----:B------:R-:W2:Y:S01]  /*09a0*/  LDS R9, [R8+UR8] ;  /* 0x0000000808097984 */ /* 0x000ea20008000800 */
[----:B------:R-:W-:-:S05]  /*09b0*/  IADD3 R4, P1, PT, R8, UR6, RZ ;  /* 0x0000000608047c10 */ /* 0x000fca000ff3e0ff */
[----:B------:R-:W-:-:S05]  /*09c0*/  IMAD.X R5, RZ, RZ, UR7, P1 ;  /* 0x00000007ff057e24 */ /* 0x000fca00088e06ff */
[----:B--2---:R2:W3:Y:S01]  /*09d0*/  ATOMG.E.EXCH.STRONG.GPU PT, RZ, [R4], R9 ;  /* 0x0000000904ff73a8 */ /* 0x0044e200041ee100 */
[----:B------:R-:W-:-:S04]  /*09e0*/  DEPBAR {5,4,3,2,1,0} ;  /* 0x0000003f0000791a */ /* 0x000fc80000000000 */
[----:B------:R-:W4:Y:S02]  /*09f0*/  CCTL.E.C.LDCU.IV.DEEP [UR6] ;  /* 0x0000000006007540 */ /* 0x000f240009c08000 */
[----:B----4-:R2:W-:Y:S01]  /*0a00*/  UTMACCTL.IV [UR6] ;  /* 0x00000000060079b9 */ /* 0x0105e20008000000 */
[----:B------:R-:W-:Y:S01]  /*0a10*/  NOP ;  /* 0x0000000000007918 */ /* 0x000fe20000000000 */
.L_x_19:
[----:B------:R-:W-:Y:S05]  /*0a20*/  @P0 BRA `(.L_x_20) ;  /* 0x00000000000c0947 */ /* 0x000fea0003800000 */
[----:B------:R0:W-:Y:S01]  /*0a30*/  UTMACMDFLUSH ;  /* 0x00000000000079b7 */ /* 0x0001e20000000000 */
[----:B------:R-:W-:Y:S05]  /*0a40*/  @P0 BRA `(.L_x_20) ;  /* 0x0000000000040947 */ /* 0x000fea0003800000 */
[----:B------:R-:W-:-:S04]  /*0a50*/  DEPBAR.LE SB0, 0x0 ;  /* 0x000080000000791a */ /* 0x000fc80000000000 */
.L_x_20:
[----:B------:R-:W-:Y:S05]  /*0a60*/  WARPSYNC.ALL ;  /* 0x0000000000007948 */ /* 0x000fea0003800000 */
[----:B------:R-:W-:Y:S01]  /*0a70*/  NOP ;  /* 0x0000000000007918 */ /* 0x000fe20000000000 */
[----:B---3--:R-:W-:Y:S06]  /*0a80*/  BAR.SYNC.DEFER_BLOCKING 0x0 ;  /* 0x0000000000007b1d */ /* 0x008fec0000010000 */
[----:B------:R-:W-:Y:S02]  /*0a90*/  BSSY.RECONVERGENT B1, `(.L_x_21) ;  /* 0x000000b000017945 */ /* 0x000fe40003800200 */
[----:B------:R-:W-:Y:S06]  /*0aa0*/  BAR.SYNC.DEFER_BLOCKING 0x0 ;  /* 0x0000000000007b1d */ /* 0x000fec0000010000 */
[----:B------:R3:W-:Y:S01]  /*0ab0*/  @!P0 STS [R3], RZ ;  /* 0x000000ff03008388 */ /* 0x0007e20000000800 */
[----:B------:R-:W-:Y:S01]  /*0ac0*/  NOP ;  /* 0x0000000000007918 */ /* 0x000fe20000000000 */
[----:B------:R-:W-:Y:S05]  /*0ad0*/  @P3 BRA `(.L_x_22) ;  /* 0x0000000000183947 */ /* 0x000fea0003800000 */
[----:B--2-45:R-:W2:Y:S01]  /*0ae0*/  LDS R4, [UR8+0x8] ;  /* 0x00000808ff047984 */ /* 0x034ea20008000800 */
[----:B------:R-:W4:Y:S01]  /*0af0*/  LDC.64 R8, c[0x0][0x388] ;  /* 0x0000e200ff087b82 */ /* 0x000f220000000a00 */
[----:B------:R-:W-:Y:S02]  /*0b00*/  IMAD.MOV.U32 R5, RZ, RZ, 0x70 ;  /* 0x00000070ff057424 */ /* 0x000fe400078e00ff */
[----:B----4-:R4:W-:Y:S03]  /*0b10*/  STS.64 [UR8], R8 ;  /* 0x00000008ff007988 */ /* 0x0109e60008000a08 */
[----:B--2---:R-:W-:-:S05]  /*0b20*/  LOP3.LUT R4, R4, 0x10, R5, 0xd8, !PT ;  /* 0x0000001004047812 */ /* 0x004fca00078ed805 */
[----:B------:R4:W-:Y:S02]  /*0b30*/  STS [UR8+0x8], R4 ;  /* 0x00000804ff007988 */ /* 0x0009e40008000808 */
.L_x_22:
[----:B--2---:R-:W-:Y:S05]  /*0b40*/  BSYNC.RECONVERGENT B1 ;  /* 0x0000000000017941 */ /* 0x004fea0003800200 */
.L_x_21:
[----:B------:R-:W-:Y:S04]  /*0b50*/  BSSY.RECONVERGENT B2, `(.L_x_23) ;  /* 0x000000f000027945 */ /* 0x000fe80003800200 */
[----:B------:R-:W-:Y:S04]  /*0b60*/  BSSY.RELIABLE B1, `(.L_x_24) ;  /* 0x000000c000017945 */ /* 0x000fe80003800100 */
[----:B------:R-:W-:Y:S05]  /*0b70*/  @P3 BRA `(.L_x_25) ;  /* 0x0000000000283947 */ /* 0x000fea0003800000 */
[----:B----45:R-:W2:Y:S01]  /*0b80*/  LDS R4, [UR8+0x34] ;  /* 0x00003408ff047984 */ /* 0x030ea20008000800 */
[----:B------:R-:W-:Y:S01]  /*0b90*/  IMAD.MOV.U32 R5, RZ, RZ, 0x7f000000 ;  /* 0x7f000000ff057424 */ /* 0x000fe200078e00ff */
[----:B------:R-:W-:Y:S05]  /*0ba0*/  @P3 BREAK.RELIABLE B1 ;  /* 0x0000000000013942 */ /* 0x000fea0003800100 */
[----:B--2---:R-:W-:-:S05]  /*0bb0*/  LOP3.LUT R4, R4, 0xff000000, R5, 0xb8, !PT ;  /* 0xff00000004047812 */ /* 0x004fca00078eb805 */
[----:B------:R2:W-:Y:S01]  /*0bc0*/  STS [UR8+0x34], R4 ;  /* 0x00003404ff007988 */ /* 0x0005e20008000808 */
[----:B------:R-:W-:Y:S05]  /*0bd0*/  @P3 BRA `(.L_x_26) ;  /* 0x0000000000183947 */ /* 0x000fea0003800000 */
[----:B------:R-:W4:Y:S01]  /*0be0*/  LDS R5, [UR8+0x38] ;  /* 0x00003808ff057984 */ /* 0x000f220008000800 */
[----:B--2---:R-:W-:-:S05]  /*0bf0*/  IMAD.MOV.U32 R4, RZ, RZ, 0x7f ;  /* 0x0000007fff047424 */ /* 0x004fca00078e00ff */
[----:B----4-:R-:W-:-:S05]  /*0c00*/  LOP3.LUT R4, R5, 0xff, R4, 0xb8, !PT ;  /* 0x000000ff05047812 */ /* 0x010fca00078eb804 */
[----:B------:R2:W-:Y:S02]  /*0c10*/  STS [UR8+0x38], R4 ;  /* 0x00003804ff007988 */ /* 0x0005e40008000808 */
.L_x_25:
[----:B------:R-:W-:Y:S05]  /*0c20*/  BSYNC.RELIABLE B1 ;  /* 0x0000000000017941 */ /* 0x000fea0003800100 */
.L_x_24:
[----:B------:R2:W-:Y:S02]  /*0c30*/  @!P3 STS [UR8+0x20], R6 ;  /* 0x00002006ff00b988 */ /* 0x0005e40008000808 */
.L_x_26:
[----:B------:R-:W-:Y:S05]  /*0c40*/  BSYNC.RECONVERGENT B2 ;  /* 0x0000000000027941 */ /* 0x000fea0003800200 */
.L_x_23:
[----:B------:R-:W-:Y:S05]  /*0c50*/  WARPSYNC.ALL ;  /* 0x0000000000007948 */ /* 0x000fea0003800000 */
[----:B------:R-:W-:Y:S01]  /*0c60*/  NOP ;  /* 0x0000000000007918 */ /* 0x000fe20000000000 */
[----:B--2---:R-:W2:Y:S01]  /*0c70*/  LDC R6, c[0x0][0x39c] ;  /* 0x0000e700ff067b82 */ /* 0x004ea20000000800 */
[----:B------:R-:W-:Y:S01]  /*0c80*/  BSSY.RECONVERGENT B2, `(.L_x_27) ;  /* 0x000000b000027945 */ /* 0x000fe20003800200 */
[----:B--2---:R-:W-:-:S03]  /*0c90*/  VIADD R6, R6, 0xffffffff ;  /* 0xffffffff06067836 */ /* 0x004fc60000000000 */
[----:B------:R-:W-:Y:S05]  /*0ca0*/  @P3 BRA `(.L_x_28) ;  /* 0x0000000000203947 */ /* 0x000fea0003800000 */
[----:B----45:R-:W2:Y:S01]  /*0cb0*/  LDS R4, [UR8+0x1c] ;  /* 0x00001c08ff047984 */ /* 0x030ea20008000800 */
[----:B------:R-:W4:Y:S03]  /*0cc0*/  LDC.64 R10, c[0x0][0x3b0] ;  /* 0x0000ec00ff0a7b82 */ /* 0x000f260000000a00 */
[----:B------:R5:W-:Y:S01]  /*0cd0*/  STS [UR8+0x24], R6 ;  /* 0x00002406ff007988 */ /* 0x000be20008000808 */
[--C-:B----4-:R-:W-:Y:S02]  /*0ce0*/  SHF.R.U32.HI R9, RZ, 0x4, R11.reuse ;  /* 0x00000004ff097819 */ /* 0x110fe4000001160b */
[----:B------:R-:W-:-:S05]  /*0cf0*/  SHF.R.U64 R5, R10, 0x4, R11 ;  /* 0x000000040a057819 */ /* 0x000fca000000120b */
[----:B------:R5:W-:Y:S01]  /*0d00*/  STS [UR8+0xc], R5 ;  /* 0x00000c05ff007988 */ /* 0x000be20008000808 */
[----:B--2---:R-:W-:-:S05]  /*0d10*/  LOP3.LUT R4, R4, 0xf, R9, 0xb8, !PT ;  /* 0x0000000f04047812 */ /* 0x004fca00078eb809 */
[----:B------:R5:W-:Y:S02]  /*0d20*/  STS [UR8+0x1c], R4 ;  /* 0x00001c04ff007988 */ /* 0x000be40008000808 */
.L_x_28:
[----:B------:R-:W-:Y:S05]  /*0d30*/  BSYNC.RECONVERGENT B2 ;  /* 0x0000000000027941 */ /* 0x000fea0003800200 */
.L_x_27:
[----:B------:R-:W-:Y:S04]  /*0d40*/  BSSY.RECONVERGENT B3, `(.L_x_29) ;  /* 0x000001d000037945 */ /* 0x000fe80003800200 */
[----:B------:R-:W-:Y:S04]  /*0d50*/  BSSY.RELIABLE B2, `(.L_x_30) ;  /* 0x0000018000027945 */ /* 0x000fe80003800100 */
[----:B------:R-:W-:Y:S05]  /*0d60*/  @P3 BRA `(.L_x_31) ;  /* 0x00000000001c3947 */ /* 0x000fea0003800000 */
[----:B----45:R-:W2:Y:S02]  /*0d70*/  LDS R4, [UR8+0x34] ;  /* 0x00003408ff047984 */ /* 0x030ea40008000800 */
[----:B--2---:R-:W-:-:S05]  /*0d80*/  LOP3.LUT R4, R4, 0x7, RZ, 0xb8, !PT ;  /* 0x0000000704047812 */ /* 0x004fca00078eb8ff */
[----:B------:R2:W-:Y:S01]  /*0d90*/  STS [UR8+0x34], R4 ;  /* 0x00003404ff007988 */ /* 0x0005e20008000808 */
[----:B------:R-:W-:Y:S05]  /*0da0*/  @P3 BRA `(.L_x_32) ;  /* 0x00000000001c3947 */ /* 0x000fea0003800000 */
[----:B--2---:R-:W2:Y:S02]  /*0db0*/  LDS R4, [UR8+0x34] ;  /* 0x00003408ff047984 */ /* 0x004ea40008000800 */
[----:B--2---:R-:W-:-:S05]  /*0dc0*/  LOP3.LUT R4, R4, 0x38, RZ, 0xb8, !PT ;  /* 0x0000003804047812 */ /* 0x004fca00078eb8ff */
[----:B------:R2:W-:Y:S02]  /*0dd0*/  STS [UR8+0x34], R4 ;  /* 0x00003404ff007988 */ /* 0x0005e40008000808 */
.L_x_31:
[----:B------:R-:W-:Y:S05]  /*0de0*/  @P3 BRA `(.L_x_33) ;  /* 0x00000000001c3947 */ /* 0x000fea0003800000 */
[----:B--2-45:R-:W2:Y:S02]  /*0df0*/  LDS R4, [UR8+0x8] ;  /* 0x00000808ff047984 */ /* 0x034ea40008000800 */
[----:B--2---:R-:W-:-:S05]  /*0e00*/  LOP3.LUT R4, R4, 0x780, RZ, 0xb8, !PT ;  /* 0x0000078004047812 */ /* 0x004fca00078eb8ff */
[----:B------:R4:W-:Y:S02]  /*0e10*/  STS [UR8+0x8], R4 ;  /* 0x00000804ff007988 */ /* 0x0009e40008000808 */
.L_x_32:
[----:B------:R-:W-:Y:S05]  /*0e20*/  @P3 BRA `(.L_x_34) ;  /* 0x0000000000283947 */ /* 0x000fea0003800000 */
[----:B--2-4-:R-:W2:Y:S02]  /*0e30*/  LDS R4, [UR8+0x8] ;  /* 0x00000808ff047984 */ /* 0x014ea40008000800 */
[----:B--2---:R-:W-:-:S05]  /*0e40*/  LOP3.LUT R4, R4, 0x1800, RZ, 0xb8, !PT ;  /* 0x0000180004047812 */ /* 0x004fca00078eb8ff */
[----:B------:R2:W-:Y:S02]  /*0e50*/  STS [UR8+0x8], R4 ;  /* 0x00000804ff007988 */ /* 0x0005e40008000808 */
.L_x_33:
[----:B------:R-:W-:Y:S05]  /*0e60*/  @P3 BREAK.RELIABLE B2 ;  /* 0x0000000000023942 */ /* 0x000fea0003800100 */
[----:B------:R-:W-:Y:S05]  /*0e70*/  @P3 BRA `(.L_x_35) ;  /* 0x0000000000243947 */ /* 0x000fea0003800000 */
[----:B--2-45:R-:W2:Y:S01]  /*0e80*/  LDS R4, [UR8+0x8] ;  /* 0x00000808ff047984 */ /* 0x034ea20008000800 */
[----:B------:R-:W-:-:S05]  /*0e90*/  IMAD.MOV.U32 R5, RZ, RZ, 0x6000 ;  /* 0x00006000ff057424 */ /* 0x000fca00078e00ff */
[----:B--2---:R-:W-:-:S04]  /*0ea0*/  LOP3.LUT R4, R4, 0x6000, R5, 0xd8, !PT ;  /* 0x0000600004047812 */ /* 0x004fc800078ed805 */
[----:B------:R-:W-:-:S05]  /*0eb0*/  LOP3.LUT R4, R4, 0x400000, RZ, 0xb8, !PT ;  /* 0x0040000004047812 */ /* 0x000fca00078eb8ff */
[----:B------:R5:W-:Y:S02]  /*0ec0*/  STS [UR8+0x8], R4 ;  /* 0x00000804ff007988 */ /* 0x000be40008000808 */
.L_x_34:
[----:B------:R-:W-:Y:S05]  /*0ed0*/  BSYNC.RELIABLE B2 ;  /* 0x0000000000027941 */ /* 0x000fea0003800100 */
.L_x_30:
[----:B--2-45:R-:W2:Y:S02]  /*0ee0*/  @!P3 LDS R4, [UR8+0x8] ;  /* 0x00000808ff04b984 */ /* 0x034ea40008000800 */
[----:B--2---:R-:W-:-:S05]  /*0ef0*/  @!P3 LOP3.LUT R4, R4, 0x8000, RZ, 0xb8, !PT ;  /* 0x000080000404b812 */ /* 0x004fca00078eb8ff */
[----:B------:R2:W-:Y:S02]  /*0f00*/  @!P3 STS [UR8+0x8], R4 ;  /* 0x00000804ff00b988 */ /* 0x0005e40008000808 */
.L_x_35:
[----:B------:R-:W-:Y:S05]  /*0f10*/  BSYNC.RECONVERGENT B3 ;  /* 0x0000000000037941 */ /* 0x000fea0003800200 */
.L_x_29:
[----:B------:R-:W-:Y:S05]  /*0f20*/  WARPSYNC.ALL ;  /* 0x0000000000007948 */ /* 0x000fea0003800000 */
[----:B------:R-:W-:Y:S01]  /*0f30*/  NOP ;  /* 0x0000000000007918 */ /* 0x000fe20000000000 */
[----:B------:R-:W-:-:S04]  /*0f40*/  UIADD3 UR5, UPT, UPT, UR4, 0x80, URZ ;  /* 0x0000008004057890 */ /* 0x000fc8000fffe0ff */
[----:B------:R-:W-:-:S04]  /*0f50*/  UIADD3 UR12, UP0, UPT, UR5, UR14, URZ ;  /* 0x0000000e050c7290 */ /* 0x000fc8000ff1e0ff */
[----:B------:R-:W-:Y:S01]  /*0f60*/  ULEA.HI.X.SX32 UR13, UR5, UR15, 0x1, UP0 ;  /* 0x0000000f050d7291 */ /* 0x000fe200080f0eff */
[----:B------:R-:W-:Y:S11]  /*0f70*/  @P0 BRA `(.L_x_36) ;  /* 0x0000000000300947 */ /* 0x000ff60003800000 */
[----:B--2-45:R-:W2:Y:S01]  /*0f80*/  S2R R4, SR_LANEID ;  /* 0x0000000000047919 */ /* 0x034ea20000000000 */
[----:B------:R-:W-:Y:S05]  /*0f90*/  WARPSYNC.ALL ;  /* 0x0000000000007948 */ /* 0x000fea0003800000 */
[----:B------:R-:W-:Y:S01]  /*0fa0*/  NOP ;  /* 0x0000000000007918 */ /* 0x000fe20000000000 */
[----:B--2---:R-:W-:-:S05]  /*0fb0*/  IMAD.SHL.U32 R8, R4, 0x4, RZ ;  /* 0x0000000404087824 */ /* 0x004fca00078e00ff */
[----:B------:R-:W2:Y:S01]  /*0fc0*/  LDS R9, [R8+UR8] ;  /* 0x0000000808097984 */ /* 0x000ea20008000800 */
[----:B------:R-:W-:-:S05]  /*0fd0*/  IADD3 R4, P1, PT, R8, UR12, RZ ;  /* 0x0000000c08047c10 */ /* 0x000fca000ff3e0ff */
[----:B------:R-:W-:-:S05]  /*0fe0*/  IMAD.X R5, RZ, RZ, UR13, P1 ;  /* 0x0000000dff057e24 */ /* 0x000fca00088e06ff */
[----:B--2---:R2:W4:Y:S01]  /*0ff0*/  ATOMG.E.EXCH.STRONG.GPU PT, RZ, [R4], R9 ;  /* 0x0000000904ff73a8 */ /* 0x00452200041ee100 */
[----:B------:R-:W-:-:S04]  /*1000*/  DEPBAR {5,4,3,2,1,0} ;  /* 0x0000003f0000791a */ /* 0x000fc80000000000 */
[----:B------:R-:W5:Y:S02]  /*1010*/  CCTL.E.C.LDCU.IV.DEEP [UR12] ;  /* 0x000000000c007540 */ /* 0x000f640009c08000 */
[----:B-----5:R2:W-:Y:S01]  /*1020*/  UTMACCTL.IV [UR12] ;  /* 0x000000000c0079b9 */ /* 0x0205e20008000000 */
[----:B------:R-:W-:Y:S01]  /*1030*/  NOP ;  /* 0x0000000000007918 */ /* 0x000fe20000000000 */
.L_x_36:
[----:B------:R-:W-:Y:S05]  /*1040*/  @P0 BRA `(.L_x_37) ;  /* 0x00000000000c0947 */ /* 0x000fea0003800000 */
[----:B------:R0:W-:Y:S01]  /*1050*/  UTMACMDFLUSH ;  /* 0x00000000000079b7 */ /* 0x0001e20000000000 */
[----:B------:R-:W-:Y:S05]  /*1060*/  @P0 BRA `(.L_x_37) ;  /* 0x0000000000040947 */ /* 0x000fea0003800000 */
[----:B------:R-:W-:-:S04]  /*1070*/  DEPBAR.LE SB0, 0x0 ;  /* 0x000080000000791a */ /* 0x000fc80000000000 */
.L_x_37:
[----:B------:R-:W-:Y:S05]  /*1080*/  WARPSYNC.ALL ;  /* 0x0000000000007948 */ /* 0x000fea0003800000 */
[----:B------:R-:W-:Y:S01]  /*1090*/  NOP ;  /* 0x0000000000007918 */ /* 0x000fe20000000000 */
[----:B----4-:R-:W-:Y:S06]  /*10a0*/  BAR.SYNC.DEFER_BLOCKING 0x0 ;  /* 0x0000000000007b1d */ /* 0x010fec0000010000 */
[----:B------:R-:W-:Y:S02]  /*10b0*/  BSSY.RECONVERGENT B3, `(.L_x_38) ;  /* 0x000000b000037945 */ /* 0x000fe40003800200 */
[----:B------:R-:W-:Y:S06]  /*10c0*/  BAR.SYNC.DEFER_BLOCKING 0x0 ;  /* 0x0000000000007b1d */ /* 0x000fec0000010000 */
[----:B------:R4:W-:Y:S01]  /*10d0*/  @!P0 STS [R3], RZ ;  /* 0x000000ff03008388 */ /* 0x0009e20000000800 */
[----:B------:R-:W-:Y:S01]  /*10e0*/  NOP ;  /* 0x0000000000007918 */ /* 0x000fe20000000000 */
[----:B------:R-:W-:Y:S05]  /*10f0*/  @P3 BRA `(.L_x_39) ;  /* 0x0000000000183947 */ /* 0x000fea0003800000 */
[----:B---34-:R-:W3:Y:S01]  /*1100*/  LDS R3, [UR8+0x8] ;  /* 0x00000808ff037984 */ /* 0x018ee20008000800 */
[----:B--2---:R-:W2:Y:S01]  /*1110*/  LDC.64 R8, c[0x0][0x390] ;  /* 0x0000e400ff087b82 */ /* 0x004ea20000000a00 */
[----:B-----5:R-:W-:Y:S02]  /*1120*/  IMAD.MOV.U32 R4, RZ, RZ, 0x70 ;  /* 0x00000070ff047424 */ /* 0x020fe400078e00ff */
[----:B--2---:R2:W-:Y:S03]  /*1130*/  STS.64 [UR8], R8 ;  /* 0x00000008ff007988 */ /* 0x0045e60008000a08 */
[----:B---3--:R-:W-:-:S05]  /*1140*/  LOP3.LUT R3, R3, 0x10, R4, 0xd8, !PT ;  /* 0x0000001003037812 */ /* 0x008fca00078ed804 */
[----:B------:R2:W-:Y:S02]  /*1150*/  STS [UR8+0x8], R3 ;  /* 0x00000803ff007988 */ /* 0x0005e40008000808 */
.L_x_39:
[----:B--2---:R-:W-:Y:S05]  /*1160*/  BSYNC.RECONVERGENT B3 ;  /* 0x0000000000037941 */ /* 0x004fea0003800200 */
.L_x_38:
[----:B------:R-:W-:Y:S04]  /*1170*/  BSSY.RECONVERGENT B4, `(.L_x_40) ;  /* 0x0000033000047945 */ /* 0x000fe80003800200 */
[----:B------:R-:W-:Y:S04]  /*1180*/  BSSY.RELIABLE B3, `(.L_x_41) ;  /* 0x000002e000037945 */ /* 0x000fe80003800100 */
[----:B------:R-:W-:Y:S05]  /*1190*/  @P3 BRA `(.L_x_42) ;  /* 0x0000000000243947 */ /* 0x000fea0003800000 */
[----:B---34-:R-:W2:Y:S01]  /*11a0*/  LDS R3, [UR8+0x34] ;  /* 0x00003408ff037984 */ /* 0x018ea20008000800 */
[----:B-----5:R-:W-:-:S05]  /*11b0*/  IMAD.MOV.U32 R4, RZ, RZ, 0x7f000000 ;  /* 0x7f000000ff047424 */ /* 0x020fca00078e00ff */
[----:B--2---:R-:W-:-:S05]  /*11c0*/  LOP3.LUT R3, R3, 0xff000000, R4, 0xb8, !PT ;  /* 0xff00000003037812 */ /* 0x004fca00078eb804 */
[----:B------:R2:W-:Y:S01]  /*11d0*/  STS [UR8+0x34], R3 ;  /* 0x00003403ff007988 */ /* 0x0005e20008000808 */
[----:B------:R-:W-:Y:S05]  /*11e0*/  @P3 BRA `(.L_x_43) ;  /* 0x0000000000183947 */ /* 0x000fea0003800000 */
[----:B--2---:R-:W2:Y:S01]  /*11f0*/  LDS R3, [UR8+0x38] ;  /* 0x00003808ff037984 */ /* 0x004ea20008000800 */
[----:B------:R-:W-:-:S05]  /*1200*/  IMAD.MOV.U32 R4, RZ, RZ, 0x3f ;  /* 0x0000003fff047424 */ /* 0x000fca00078e00ff */
[----:B--2---:R-:W-:-:S05]  /*1210*/  LOP3.LUT R3, R3, 0xff, R4, 0xb8, !PT ;  /* 0x000000ff03037812 */ /* 0x004fca00078eb804 */
[----:B------:R2:W-:Y:S02]  /*1220*/  STS [UR8+0x38], R3 ;  /* 0x00003803ff007988 */ /* 0x0005e40008000808 */
.L_x_42:
[----:B------:R-:W-:Y:S05]  /*1230*/  @P3 BRA `(.L_x_44) ;  /* 0x00000000000c3947 */ /* 0x000fea0003800000 */
[----:B------:R2:W-:Y:S02]  /*1240*/  STS [UR8+0x20], R6 ;  /* 0x00002006ff007988 */ /* 0x0005e40008000808 */
.L_x_43:
[----:B------:R-:W-:Y:S05]  /*1250*/  @P3 BRA `(.L_x_45) ;  /* 0x0000000000243947 */ /* 0x000fea0003800000 */
[----:B------:R2:W-:Y:S02]  /*1260*/  STS [UR8+0x24], R2 ;  /* 0x00002402ff007988 */ /* 0x0005e40008000808 */
.L_x_44:
[----:B------:R-:W-:Y:S05]  /*1270*/  @P3 BRA `(.L_x_46) ;  /* 0x00000000002c3947 */ /* 0x000fea0003800000 */
[----:B--2---:R-:W2:Y:S01]  /*1280*/  LDS R2, [UR8+0x1c] ;  /* 0x00001c08ff027984 */ /* 0x004ea20008000800 */
[----:B------:R-:W3:Y:S02]  /*1290*/  LDC.64 R8, c[0x0][0x3b8] ;  /* 0x0000ee00ff087b82 */ /* 0x000ee40000000a00 */
[--C-:B---3-5:R-:W-:Y:S02]  /*12a0*/  SHF.R.U32.HI R5, RZ, 0x4, R9.reuse ;  /* 0x00000004ff057819 */ /* 0x128fe40000011609 */
[----:B----4-:R-:W-:-:S05]  /*12b0*/  SHF.R.U64 R3, R8, 0x4, R9 ;  /* 0x0000000408037819 */ /* 0x010fca0000001209 */
[----:B------:R3:W-:Y:S01]  /*12c0*/  STS [UR8+0xc], R3 ;  /* 0x00000c03ff007988 */ /* 0x0007e20008000808 */
[----:B--2---:R-:W-:-:S05]  /*12d0*/  LOP3.LUT R2, R2, 0xf, R5, 0xb8, !PT ;  /* 0x0000000f02027812 */ /* 0x004fca00078eb805 */
[----:B------:R3:W-:Y:S02]  /*12e0*/  STS [UR8+0x1c], R2 ;  /* 0x00001c02ff007988 */ /* 0x0007e40008000808 */
.L_x_45:
[----:B------:R-:W-:Y:S05]  /*12f0*/  @P3 BRA `(.L_x_47) ;  /* 0x00000000001c3947 */ /* 0x000fea0003800000 */
[----:B---3--:R-:W3:Y:S02]  /*1300*/  LDS R2, [UR8+0x34] ;  /* 0x00003408ff027984 */ /* 0x008ee40008000800 */
[----:B---3--:R-:W-:-:S05]  /*1310*/  LOP3.LUT R2, R2, 0x7, RZ, 0xb8, !PT ;  /* 0x0000000702027812 */ /* 0x008fca00078eb8ff */
[----:B------:R3:W-:Y:S02]  /*1320*/  STS [UR8+0x34], R2 ;  /* 0x00003402ff007988 */ /* 0x0007e40008000808 */
.L_x_46:
[----:B------:R-:W-:Y:S05]  /*1330*/  @P3 BRA `(.L_x_48) ;  /* 0x00000000001c3947 */ /* 0x000fea0003800000 */
[----:B--23--:R-:W2:Y:S02]  /*1340*/  LDS R2, [UR8+0x34] ;  /* 0x00003408ff027984 */ /* 0x00cea40008000800 */
[----:B--2---:R-:W-:-:S05]  /*1350*/  LOP3.LUT R2, R2, 0x38, RZ, 0xb8, !PT ;  /* 0x0000003802027812 */ /* 0x004fca00078eb8ff */
[----:B------:R2:W-:Y:S02]  /*1360*/  STS [UR8+0x34], R2 ;  /* 0x00003402ff007988 */ /* 0x0005e40008000808 */
.L_x_47:
[----:B------:R-:W-:Y:S05]  /*1370*/  @P3 BRA `(.L_x_49) ;  /* 0x00000000001c3947 */ /* 0x000fea0003800000 */
[----:B--23--:R-:W2:Y:S02]  /*1380*/  LDS R2, [UR8+0x8] ;  /* 0x00000808ff027984 */ /* 0x00cea40008000800 */
[----:B--2---:R-:W-:-:S05]  /*1390*/  LOP3.LUT R2, R2, 0x780, RZ, 0xb8, !PT ;  /* 0x0000078002027812 */ /* 0x004fca00078eb8ff */
[----:B------:R2:W-:Y:S02]  /*13a0*/  STS [UR8+0x8], R2 ;  /* 0x00000802ff007988 */ /* 0x0005e40008000808 */
.L_x_48:
[----:B------:R-:W-:Y:S05]  /*13b0*/  @P3 BRA `(.L_x_50) ;  /* 0x0000000000283947 */ /* 0x000fea0003800000 */
[----:B--23--:R-:W2:Y:S02]  /*13c0*/  LDS R2, [UR8+0x8] ;  /* 0x00000808ff027984 */ /* 0x00cea40008000800 */
[----:B--2---:R-:W-:-:S05]  /*13d0*/  LOP3.LUT R2, R2, 0x1800, RZ, 0xb8, !PT ;  /* 0x0000180002027812 */ /* 0x004fca00078eb8ff */
[----:B------:R2:W-:Y:S02]  /*13e0*/  STS [UR8+0x8], R2 ;  /* 0x00000802ff007988 */ /* 0x0005e40008000808 */
.L_x_49:
[----:B------:R-:W-:Y:S05]  /*13f0*/  @P3 BREAK.RELIABLE B3 ;  /* 0x0000000000033942 */ /* 0x000fea0003800100 */
[----:B------:R-:W-:Y:S05]  /*1400*/  @P3 BRA `(.L_x_51) ;  /* 0x0000000000243947 */ /* 0x000fea0003800000 */
[----:B--23--:R-:W2:Y:S01]  /*1410*/  LDS R2, [UR8+0x8] ;  /* 0x00000808ff027984 */ /* 0x00cea20008000800 */
[----:B----4-:R-:W-:-:S05]  /*1420*/  IMAD.MOV.U32 R3, RZ, RZ, 0x6000 ;  /* 0x00006000ff037424 */ /* 0x010fca00078e00ff */
[----:B--2---:R-:W-:-:S04]  /*1430*/  LOP3.LUT R2, R2, 0x6000, R3, 0xd8, !PT ;  /* 0x0000600002027812 */ /* 0x004fc800078ed803 */
[----:B------:R-:W-:-:S05]  /*1440*/  LOP3.LUT R2, R2, 0x400000, RZ, 0xb8, !PT ;  /* 0x0040000002027812 */ /* 0x000fca00078eb8ff */
[----:B------:R2:W-:Y:S02]  /*1450*/  STS [UR8+0x8], R2 ;  /* 0x00000802ff007988 */ /* 0x0005e40008000808 */
.L_x_50:
[----:B------:R-:W-:Y:S05]  /*1460*/  BSYNC.RELIABLE B3 ;  /* 0x0000000000037941 */ /* 0x000fea0003800100 */
.L_x_41:
[----:B--23--:R-:W2:Y:S02]  /*1470*/  @!P3 LDS R2, [UR8+0x8] ;  /* 0x00000808ff02b984 */ /* 0x00cea40008000800 */
[----:B--2---:R-:W-:-:S05]  /*1480*/  @!P3 LOP3.LUT R2, R2, 0x8000, RZ, 0xb8, !PT ;  /* 0x000080000202b812 */ /* 0x004fca00078eb8ff */
[----:B------:R2:W-:Y:S02]  /*1490*/  @!P3 STS [UR8+0x8], R2 ;  /* 0x00000802ff00b988 */ /* 0x0005e40008000808 */
.L_x_51:
[----:B------:R-:W-:Y:S05]  /*14a0*/  BSYNC.RECONVERGENT B4 ;  /* 0x0000000000047941 */ /* 0x000fea0003800200 */
.L_x_40:
[----:B------:R-:W-:Y:S05]  /*14b0*/  WARPSYNC.ALL ;  /* 0x0000000000007948 */ /* 0x000fea0003800000 */
[----:B------:R-:W-:Y:S01]  /*14c0*/  NOP ;  /* 0x0000000000007918 */ /* 0x000fe20000000000 */
[----:B------:R-:W-:-:S04]  /*14d0*/  UIADD3 UR4, UPT, UPT, UR4, 0x100, URZ ;  /* 0x0000010004047890 */ /* 0x000fc8000fffe0ff */
[----:B------:R-:W-:-:S04]  /*14e0*/  UIADD3 UR14, UP0, UPT, UR4, UR14, URZ ;  /* 0x0000000e040e7290 */ /* 0x000fc8000ff1e0ff */
[----:B------:R-:W-:Y:S01]  /*14f0*/  ULEA.HI.X.SX32 UR15, UR4, UR15, 0x1, UP0 ;  /* 0x0000000f040f7291 */ /* 0x000fe200080f0eff */
[----:B------:R-:W-:Y:S11]  /*1500*/  @P0 BRA `(.L_x_52) ;  /* 0x0000000000300947 */ /* 0x000ff60003800000 */
[----:B--23--:R-:W2:Y:S01]  /*1510*/  S2R R2, SR_LANEID ;  /* 0x0000000000027919 */ /* 0x00cea20000000000 */
[----:B------:R-:W-:Y:S05]  /*1520*/  WARPSYNC.ALL ;  /* 0x0000000000007948 */ /* 0x000fea0003800000 */
[----:B------:R-:W-:Y:S01]  /*1530*/  NOP ;  /* 0x0000000000007918 */ /* 0x000fe20000000000 */
[----:B--2--5:R-:W-:-:S05]  /*1540*/  IMAD.SHL.U32 R4, R2, 0x4, RZ ;  /* 0x0000000402047824 */ /* 0x024fca00078e00ff */
[----:B------:R-:W2:Y:S01]  /*1550*/  LDS R5, [R4+UR8] ;  /* 0x0000000804057984 */ /* 0x000ea20008000800 */
[----:B------:R-:W-:-:S05]  /*1560*/  IADD3 R2, P1, PT, R4, UR14, RZ ;  /* 0x0000000e04027c10 */ /* 0x000fca000ff3e0ff */
[----:B----4-:R-:W-:-:S05]  /*1570*/  IMAD.X R3, RZ, RZ, UR15, P1 ;  /* 0x0000000fff037e24 */ /* 0x010fca00088e06ff */
[----:B--2---:R2:W3:Y:S01]  /*1580*/  ATOMG.E.EXCH.STRONG.GPU PT, RZ, [R2], R5 ;  /* 0x0000000502ff73a8 */ /* 0x0044e200041ee100 */
[----:B------:R-:W-:-:S04]  /*1590*/  DEPBAR {5,4,3,2,1,0} ;  /* 0x0000003f0000791a */ /* 0x000fc80000000000 */
[----:B------:R-:W4:Y:S02]  /*15a0*/  CCTL.E.C.LDCU.IV.DEEP [UR14] ;  /* 0x000000000e007540 */ /* 0x000f240009c08000 */
[----:B----4-:R2:W-:Y:S01]  /*15b0*/  UTMACCTL.IV [UR14] ;  /* 0x000000000e0079b9 */ /* 0x0105e20008000000 */
[----:B------:R-:W-:Y:S01]  /*15c0*/  NOP ;  /* 0x0000000000007918 */ /* 0x000fe20000000000 */
.L_x_52:
[----:B------:R-:W-:Y:S05]  /*15d0*/  @P0 BRA `(.L_x_53) ;  /* 0x00000000000c0947 */ /* 0x000fea0003800000 */
[----:B------:R0:W-:Y:S01]  /*15e0*/  UTMACMDFLUSH ;  /* 0x00000000000079b7 */ /* 0x0001e20000000000 */
[----:B------:R-:W-:Y:S05]  /*15f0*/  @P0 BRA `(.L_x_53) ;  /* 0x0000000000040947 */ /* 0x000fea0003800000 */
[----:B------:R-:W-:-:S04]  /*1600*/  DEPBAR.LE SB0, 0x0 ;  /* 0x000080000000791a */ /* 0x000fc80000000000 */
.L_x_53:
[----:B------:R-:W-:Y:S05]  /*1610*/  WARPSYNC.ALL ;  /* 0x0000000000007948 */ /* 0x000fea0003800000 */
[----:B------:R-:W-:Y:S01]  /*1620*/  NOP ;  /* 0x0000000000007918 */ /* 0x000fe20000000000 */
[----:B---3--:R-:W-:Y:S01]  /*1630*/  BAR.SYNC.DEFER_BLOCKING 0x0 ;  /* 0x0000000000007b1d */ /* 0x008fe20000010000 */
[----:B------:R-:W-:Y:S01]  /*1640*/  ISETP.GE.AND P0, PT, R7, 0x1, PT ;  /* 0x000000010700780c */ /* 0x000fe20003f06270 */
[----:B------:R-:W-:Y:S01]  /*1650*/  USHF.L.U32 UR31, UR31, 0x6, URZ ;  /* 0x000000061f1f7899 */ /* 0x000fe200080006ff */
[----:B--2---:R-:W-:Y:S01]  /*1660*/  SHF.R.U32.HI R2, RZ, 0x5, R0 ;  /* 0x00000005ff027819 */ /* 0x004fe20000011600 */
[----:B------:R-:W-:-:S02]  /*1670*/  USHF.L.U32 UR11, UR11, 0x7, URZ ;  /* 0x000000070b0b7899 */ /* 0x000fc400080006ff */
[----:B------:R-:W-:Y:S01]  /*1680*/  VOTEU.ALL UP0, P3 ;  /* 0x0000000000ff7886 */ /* 0x000fe20001800000 */
[----:B------:R-:W-:Y:S01]  /*1690*/  UMOV UR4, 0x1 ;  /* 0x0000000100047882 */ /* 0x000fe20000000000 */
[----:B------:R-:W-:Y:S01]  /*16a0*/  VOTEU.ALL UP1, P3 ;  /* 0x0000000000ff7886 */ /* 0x000fe20001820000 */
[----:B------:R-:W-:Y:S02]  /*16b0*/  R2UR UR24, R2 ;  /* 0x00000000021872ca */ /* 0x000fe400000e0000 */
[----:B------:R-:W-:-:S04]  /*16c0*/  @!UP0 UIADD3 UR16, UPT, UPT, -UR4, 0x100000, URZ ;  /* 0x0010000004108890 */ /* 0x000fc8000fffe1ff */
[----:B------:R-:W-:Y:S02]  /*16d0*/  @!UP0 USHF.L.U32 UR17, UR16, 0xb, URZ ;  /* 0x0000000b10118899 */ /* 0x000fe400080006ff */
[----:B------:R-:W-:Y:S02]  /*16e0*/  @!UP0 USHF.L.U32 UR16, UR16, 0x1, URZ ;  /* 0x0000000110108899 */ /* 0x000fe400080006ff */
[----:B------:R-:W-:-:S04]  /*16f0*/  @!UP0 UIADD3 UR4, UPT, UPT, -UR4, 0x100000, URZ ;  /* 0x0010000004048890 */ /* 0x000fc8000fffe1ff */
[----:B------:R-:W-:Y:S02]  /*1700*/  @!UP0 USHF.L.U32 UR5, UR4, 0xb, URZ ;  /* 0x0000000b04058899 */ /* 0x000fe400080006ff */
[----:B------:R-:W-:Y:S01]  /*1710*/  @!UP0 USHF.L.U32 UR4, UR4, 0x1, URZ ;  /* 0x0000000104048899 */ /* 0x000fe200080006ff */
[----:B------:R-:W-:Y:S01]  /*1720*/  VOTEU.ALL UP0, P3 ;  /* 0x0000000000ff7886 */ /* 0x000fe20001800000 */
[----:B------:R-:W2:Y:S04]  /*1730*/  FENCE.VIEW.ASYNC.S ;  /* 0x00000000000073c6 */ /* 0x000ea80000000000 */
[----:B--2---:R2:W3:Y:S06]  /*1740*/  @!UP0 SYNCS.EXCH.64 URZ, [UR8+0x6000], UR16 ;  /* 0x0060001008ff85b2 */ /* 0x0044ec0008000100 */
[----:B------:R2:W4:Y:S01]  /*1750*/  @!UP1 SYNCS.EXCH.64 URZ, [UR8+0x6010], UR4 ;  /* 0x0060100408ff95b2 */ /* 0x0005220008000100 */
[----:B------:R-:W-:Y:S05]  /*1760*/  @!P0 BRA `(.L_x_54) ;  /* 0x0000000400f08947 */ /* 0x000fea0003800000 */
[----:B---34-:R-:W-:Y:S01]  /*1770*/  BAR.SYNC.DEFER_BLOCKING 0x0 ;  /* 0x0000000000007b1d */ /* 0x018fe20000010000 */
[----:B------:R-:W-:Y:S01]  /*1780*/  ELECT P1, URZ, PT ;  /* 0x0000000000ff782f */ /* 0x000fe20003820000 */
[----:B------:R-:W-:Y:S01]  /*1790*/  @!P3 IMAD.MOV.U32 R2, RZ, RZ, 0x6000 ;  /* 0x00006000ff02b424 */ /* 0x000fe200078e00ff */
[----:B------:R-:W-:Y:S02]  /*17a0*/  UIADD3 UR28, UPT, UPT, UR8, 0x4000, URZ ;  /* 0x00004000081c7890 */ /* 0x000fe4000fffe0ff */
[----:B------:R-:W-:Y:S02]  /*17b0*/  ISETP.LT.U32.AND P1, PT, R36, 0x20, P1 ;  /* 0x000000202400780c */ /* 0x000fe40000f21070 */
[----:B------:R-:W-:Y:S01]  /*17c0*/  ELECT P0, URZ, PT ;  /* 0x0000000000ff782f */ /* 0x000fe20003800000 */
[----:B------:R-:W-:-:S03]  /*17d0*/  USHF.R.U32.HI UR18, URZ, 0x4, UR8 ;  /* 0x00000004ff127899 */ /* 0x000fc60008011608 */
[----:B------:R-:W-:Y:S01]  /*17e0*/  ISETP.LT.U32.AND P0, PT, R36, 0x20, P0 ;  /* 0x000000202400780c */ /* 0x000fe20000701070 */
[----:B--2---:R-:W-:Y:S02]  /*17f0*/  USHF.R.U32.HI UR16, URZ, 0x4, UR28 ;  /* 0x00000004ff107899 */ /* 0x004fe4000801161c */
[----:B------:R-:W-:Y:S02]  /*1800*/  USGXT.U32 UR18, UR18, 0xe ;  /* 0x0000000e1212789a */ /* 0x000fe40008000000 */
[----:B------:R-:W-:Y:S01]  /*1810*/  USGXT.U32 UR16, UR16, 0xe ;  /* 0x0000000e1010789a */ /* 0x000fe20008000000 */
[----:B------:R-:W-:Y:S01]  /*1820*/  UMOV UR4, URZ ;  /* 0x000000ff00047c82 */ /* 0x000fe20008000000 */
[----:B------:R-:W-:Y:S01]  /*1830*/  VOTEU.ANY UP0, P1 ;  /* 0x0000000000ff7886 */ /* 0x000fe20000800100 */
[----:B------:R-:W-:Y:S01]  /*1840*/  VOTEU.ANY UP2, P1 ;  /* 0x0000000000ff7886 */ /* 0x000fe20000840100 */
[----:B------:R-:W-:Y:S01]  /*1850*/  UMOV UR19, 0x40004040 ;  /* 0x4000404000137882 */ /* 0x000fe20000000000 */
[----:B------:R-:W-:-:S02]  /*1860*/  UMOV UR17, 0x40004040 ;  /* 0x4000404000117882 */ /* 0x000fc40000000000 */
[----:B------:R-:W-:Y:S02]  /*1870*/  @UP0 UIADD3 UR29, UPT, UPT, UR8, 0x6000, URZ ;  /* 0x00006000081d0890 */ /* 0x000fe4000fffe0ff */
[----:B------:R2:W-:Y:S01]  /*1880*/  @!P3 SYNCS.ARRIVE.TRANS64 RZ, [UR8+0x6000], R2 ;  /* 0x00600002ffffb9a7 */ /* 0x0005e20008000008 */
[----:B------:R-:W-:Y:S01]  /*1890*/  @UP0 UMOV UR30, URZ ;  /* 0x000000ff001e0c82 */ /* 0x000fe20008000000 */
[----:B------:R-:W-:Y:S01]  /*18a0*/  BAR.SYNC.DEFER_BLOCKING 0x0 ;  /* 0x0000000000007b1d */ /* 0x000fe20000010000 */
[----:B------:R-:W-:-:S04]  /*18b0*/  UIADD3 UR22, UP0, UPT, UR16, 0x2, URZ ;  /* 0x0000000210167890 */ /* 0x000fc8000ff1e0ff */
[----:B------:R-:W-:Y:S01]  /*18c0*/  UIADD3.X UR23, UPT, UPT, UR4, 0x40004040, URZ, UP0, !UPT ;  /* 0x4000404004177890 */ /* 0x000fe200087fe4ff */
[----:B------:R-:W-:Y:S01]  /*18d0*/  VOTEU.ANY UP1, P0 ;  /* 0x0000000000ff7886 */ /* 0x000fe20000020100 */
[----:B------:R-:W-:Y:S02]  /*18e0*/  VOTEU.ANY UP3, P0 ;  /* 0x0000000000ff7886 */ /* 0x000fe40000060100 */
[----:B------:R-:W-:Y:S02]  /*18f0*/  UIADD3.64 UR26, UPT, UPT, UR22, 0x2, URZ ;  /* 0x00000002161a7897 */ /* 0x000fe4000fffe0ff */
[----:B------:R-:W-:Y:S02]  /*1900*/  UIADD3.64 UR34, UPT, UPT, UR22, 0x4, URZ ;  /* 0x0000000416227897 */ /* 0x000fe4000fffe0ff */
[----:B------:R-:W-:Y:S01]  /*1910*/  @UP1 UIADD3 UR9, UPT, UPT, UR8, 0x6000, URZ ;  /* 0x0000600008091890 */ /* 0x000fe2000fffe0ff */
[----:B------:R-:W-:Y:S01]  /*1920*/  @UP1 UMOV UR10, URZ ;  /* 0x000000ff000a1c82 */ /* 0x000fe20008000000 */
[----:B------:R-:W-:-:S02]  /*1930*/  UIADD3 UR20, UP1, UPT, UR18, 0x2, URZ ;  /* 0x0000000212147890 */ /* 0x000fc4000ff3e0ff */
[----:B------:R-:W-:Y:S02]  /*1940*/  UISETP.NE.U32.AND UP0, UPT, UR24, URZ, UPT ;  /* 0x000000ff1800728c */ /* 0x000fe4000bf05070 */
[----:B------:R-:W-:Y:S01]  /*1950*/  UIADD3.X UR21, UPT, UPT, UR4, 0x40004040, URZ, UP1, !UPT ;  /* 0x4000404004157890 */ /* 0x000fe20008ffe4ff */
[----:B------:R2:W-:Y:S03]  /*1960*/  @UP2 UTMALDG.2D [UR28], [UR6] ;  /* 0x0000001c060025b4 */ /* 0x0005e60008008000 */
[----:B------:R-:W-:Y:S02]  /*1970*/  UIADD3.64 UR32, UPT, UPT, UR20, 0x2, URZ ;  /* 0x0000000214207897 */ /* 0x000fe4000fffe0ff */
[----:B------:R-:W-:Y:S01]  /*1980*/  UIADD3.64 UR36, UPT, UPT, UR20, 0x4, URZ ;  /* 0x0000000414247897 */ /* 0x000fe2000fffe0ff */
[----:B------:R3:W-:Y:S06]  /*1990*/  MEMBAR.ALL.CTA ;  /* 0x0000000000007992 */ /* 0x0007ec0000008000 */
[----:B---3--:R-:W3:Y:S02]  /*19a0*/  FENCE.VIEW.ASYNC.S ;  /* 0x00000000000073c6 */ /* 0x008ee40000000000 */
[----:B---3--:R-:W-:Y:S06]  /*19b0*/  BAR.SYNC.DEFER_BLOCKING 0x0 ;  /* 0x0000000000007b1d */ /* 0x008fec0000010000 */
[----:B------:R2:W-:Y:S02]  /*19c0*/  @UP3 UTMALDG.2D [UR8], [UR12] ;  /* 0x000000080c0035b4 */ /* 0x0005e40008008000 */
[----:B------:R-:W-:Y:S06]  /*19d0*/  BAR.SYNC.DEFER_BLOCKING 0x0 ;  /* 0x0000000000007b1d */ /* 0x000fec0000010000 */
[----:B------:R-:W3:Y:S02]  /*19e0*/  SYNCS.PHASECHK.TRANS64.TRYWAIT P0, [UR8+0x6000], RZ ;  /* 0x006000ffff0075a7 */ /* 0x000ee40008001108 */
[----:B--23--:R-:W-:Y:S05]  /*19f0*/  @!P0 BRA `(.L_x_55) ;  /* 0x0000000800e08947 */ /* 0x00cfea0003800000 */
.L_x_67:
[----:B------:R-:W-:Y:S05]  /*1a00*/  BRA.U UP0, `(.L_x_56) ;  /* 0x0000000100347547 */ /* 0x000fea000b800000 */
[----:B------:R-:W-:Y:S01]  /*1a10*/  UMOV UR4, 0x0 ;  /* 0x0000000000047882 */ /* 0x000fe20000000000 */
[----:B------:R-:W-:Y:S01]  /*1a20*/  UMOV UR5, 0x4200010 ;  /* 0x0420001000057882 */ /* 0x000fe20000000000 */
[----:B------:R-:W-:Y:S01]  /*1a30*/  UMOV UR28, 0x0 ;  /* 0x00000000001c7882 */ /* 0x000fe20000000000 */
[----:B------:R-:W-:Y:S01]  /*1a40*/  UMOV UR29, 0x4200010 ;  /* 0x04200010001d7882 */ /* 0x000fe20000000000 */
[----:B------:R-:W-:Y:S01]  /*1a50*/  UMOV UR38, 0x0 ;  /* 0x0000000000267882 */ /* 0x000fe20000000000 */
[----:B------:R-:W-:Y:S01]  /*1a60*/  UMOV UR39, 0x4200010 ;  /* 0x0420001000277882 */ /* 0x000fe20000000000 */
[----:B------:R2:W-:Y:S01]  /*1a70*/  UTCQMMA gdesc[UR16], gdesc[UR18], tmem[UR25], tmem[UR4], idesc[UR5], !UPT ;  /* 0x00ff0412100075ea */ /* 0x0005e2000f800319 */
[----:B------:R-:W-:Y:S01]  /*1a80*/  UMOV UR40, 0x0 ;  /* 0x0000000000287882 */ /* 0x000fe20000000000 */
[----:B------:R-:W-:Y:S01]  /*1a90*/  UMOV UR41, 0x4200010 ;  /* 0x0420001000297882 */ /* 0x000fe20000000000 */
[----:B------:R2:W-:Y:S01]  /*1aa0*/  UTCQMMA gdesc[UR22], gdesc[UR20], tmem[UR25], tmem[UR28], idesc[UR29], UPT ;  /* 0x00ff1c14160075ea */ /* 0x0005e2000b800319 */
[----:B------:R2:W-:Y:S01]  /*1ab0*/  UTCQMMA gdesc[UR26], gdesc[UR32], tmem[UR25], tmem[UR38], idesc[UR39], UPT ;  /* 0x00ff26201a0075ea */ /* 0x0005e2000b800319 */
[----:B------:R2:W-:Y:S01]  /*1ac0*/  UTCQMMA gdesc[UR34], gdesc[UR36], tmem[UR25], tmem[UR40], idesc[UR41], UPT ;  /* 0x00ff2824220075ea */ /* 0x0005e2000b800319 */
[----:B------:R-:W-:Y:S01]  /*1ad0*/  NOP ;  /* 0x0000000000007918 */ /* 0x000fe20000000000 */
.L_x_56:
[----:B------:R-:W-:Y:S01]  /*1ae0*/  ELECT P0, URZ, PT ;  /* 0x0000000000ff782f */ /* 0x000fe20003800000 */
[----:B--2---:R-:W-:-:S03]  /*1af0*/  UIADD3 UR4, UPT, UPT, UR8, 0x6010, URZ ;  /* 0x0000601008047890 */ /* 0x004fc6000fffe0ff */
[----:B------:R-:W-:Y:S01]  /*1b00*/  ISETP.LT.U32.AND P0, PT, R36, 0x20, P0 ;  /* 0x000000202400780c */ /* 0x000fe20000701070 */
[----:B------:R-:W-:-:S12]  /*1b10*/  UMOV UR5, URZ ;  /* 0x000000ff00057c82 */ /* 0x000fd80008000000 */
[----:B------:R-:W-:Y:S01]  /*1b20*/  VOTEU.ANY UP0, P0 ;  /* 0x0000000000ff7886 */ /* 0x000fe20000000100 */
[----:B------:R-:W-:Y:S01]  /*1b30*/  VOTEU.ANY UP1, P0 ;  /* 0x0000000000ff7886 */ /* 0x000fe20000020100 */
[----:B------:R-:W-:-:S03]  /*1b40*/  ISETP.GE.U32.AND P0, PT, R7, 0x81, PT ;  /* 0x000000810700780c */ /* 0x000fc60003f06070 */
[----:B------:R-:W-:Y:S02]  /*1b50*/  @UP0 UMOV UR9, UR4 ;  /* 0x0000000400090c82 */ /* 0x000fe40008000000 */
[----:B------:R2:W-:Y:S01]  /*1b60*/  @UP1 UTCBAR [UR9], URZ ;  /* 0x000000ff090013e9 */ /* 0x0005e200080000ff */
[----:B------:R-:W-:Y:S06]  /*1b70*/  BAR.SYNC.DEFER_BLOCKING 0x0 ;  /* 0x0000000000007b1d */ /* 0x000fec0000010000 */
[----:B------:R-:W3:Y:S02]  /*1b80*/  SYNCS.PHASECHK.TRANS64.TRYWAIT P1, [UR8+0x6010], RZ ;  /* 0x006010ffff0075a7 */ /* 0x000ee40008021108 */
[----:B--23--:R-:W-:Y:S05]  /*1b90*/  @!P1 BRA `(.L_x_57) ;  /* 0x0000000800849947 */ /* 0x00cfea0003800000 */
.L_x_68:
[----:B------:R-:W-:Y:S05]  /*1ba0*/  @!P0 BRA `(.L_x_54) ;  /* 0x0000000000e08947 */ /* 0x000fea0003800000 */
[----:B------:R-:W-:Y:S01]  /*1bb0*/  IMAD.MOV.U32 R2, RZ, RZ, 0x1 ;  /* 0x00000001ff027424 */ /* 0x000fe200078e00ff */
[----:B------:R-:W2:Y:S01]  /*1bc0*/  LDCU UR44, c[0x0][0x3a0] ;  /* 0x00007400ff2c77ac */ /* 0x000ea20008000800 */
[----:B------:R-:W-:-:S05]  /*1bd0*/  UMOV UR30, 0x80 ;  /* 0x00000080001e7882 */ /* 0x000fca0000000000 */
.L_x_61:
[----:B------:R-:W-:Y:S01]  /*1be0*/  BAR.SYNC.DEFER_BLOCKING 0x0 ;  /* 0x0000000000007b1d */ /* 0x000fe20000010000 */
[----:B------:R-:W-:Y:S01]  /*1bf0*/  ELECT P1, URZ, PT ;  /* 0x0000000000ff782f */ /* 0x000fe20003820000 */
[----:B------:R-:W-:Y:S01]  /*1c00*/  @!P3 IMAD.MOV.U32 R3, RZ, RZ, 0x6000 ;  /* 0x00006000ff03b424 */ /* 0x000fe200078e00ff */
[----:B------:R-:W-:Y:S02]  /*1c10*/  ELECT P0, URZ, PT ;  /* 0x0000000000ff782f */ /* 0x000fe40003800000 */
[C---:B------:R-:W-:Y:S01]  /*1c20*/  ISETP.LT.U32.AND P1, PT, R36.reuse, 0x20, P1 ;  /* 0x000000202400780c */ /* 0x040fe20000f21070 */
[----:B------:R-:W-:Y:S01]  /*1c30*/  UMOV UR10, UR30 ;  /* 0x0000001e000a7c82 */ /* 0x000fe20008000000 */
[----:B------:R-:W-:-:S11]  /*1c40*/  ISETP.LT.U32.AND P0, PT, R36, 0x20, P0 ;  /* 0x000000202400780c */ /* 0x000fd60000701070 */
[----:B------:R-:W-:Y:S02]  /*1c50*/  VOTEU.ANY UP0, P1 ;  /* 0x0000000000ff7886 */ /* 0x000fe40000800100 */
[----:B------:R-:W-:-:S03]  /*1c60*/  VOTEU.ANY UP1, P0 ;  /* 0x0000000000ff7886 */ /* 0x000fc60000020100 */
[----:B------:R-:W-:Y:S02]  /*1c70*/  @UP0 UIADD3 UR28, UPT, UPT, UR8, 0x4000, URZ ;  /* 0x00004000081c0890 */ /* 0x000fe4000fffe0ff */
[----:B------:R3:W-:Y:S01]  /*1c80*/  @!P3 SYNCS.ARRIVE.TRANS64 RZ, [UR8+0x6000], R3 ;  /* 0x00600003ffffb9a7 */ /* 0x0007e20008000008 */
[----:B------:R-:W-:Y:S01]  /*1c90*/  @UP0 UIADD3 UR29, UPT, UPT, UR8, 0x6000, URZ ;  /* 0x00006000081d0890 */ /* 0x000fe2000fffe0ff */
[----:B------:R-:W-:Y:S01]  /*1ca0*/  VOTEU.ANY UP0, P1 ;  /* 0x0000000000ff7886 */ /* 0x000fe20000800100 */
[----:B------:R-:W-:Y:S01]  /*1cb0*/  BAR.SYNC.DEFER_BLOCKING 0x0 ;  /* 0x0000000000007b1d */ /* 0x000fe20000010000 */
[----:B------:R-:W-:Y:S01]  /*1cc0*/  @UP1 UIADD3 UR9, UPT, UPT, UR8, 0x6000, URZ ;  /* 0x0000600008091890 */ /* 0x000fe2000fffe0ff */
[----:B---3--:R-:W-:-:S04]  /*1cd0*/  IMAD.U32 R3, R2, -0x80000000, RZ ;  /* 0x8000000002037824 */ /* 0x008fc800078e00ff */
[----:B------:R-:W-:Y:S01]  /*1ce0*/  VOTEU.ANY UP1, P0 ;  /* 0x0000000000ff7886 */ /* 0x000fe20000020100 */
[----:B------:R3:W-:Y:S01]  /*1cf0*/  @UP0 UTMALDG.2D [UR28], [UR6] ;  /* 0x0000001c060005b4 */ /* 0x0007e20008008000 */
[----:B------:R-:W-:Y:S01]  /*1d00*/  UISETP.NE.U32.AND UP0, UPT, UR24, URZ, UPT ;  /* 0x000000ff1800728c */ /* 0x000fe2000bf05070 */
[----:B------:R4:W-:Y:S06]  /*1d10*/  MEMBAR.ALL.CTA ;  /* 0x0000000000007992 */ /* 0x0009ec0000008000 */
[----:B----4-:R-:W4:Y:S02]  /*1d20*/  FENCE.VIEW.ASYNC.S ;  /* 0x00000000000073c6 */ /* 0x010f240000000000 */
[----:B----4-:R-:W-:Y:S06]  /*1d30*/  BAR.SYNC.DEFER_BLOCKING 0x0 ;  /* 0x0000000000007b1d */ /* 0x010fec0000010000 */
[----:B------:R3:W-:Y:S02]  /*1d40*/  @UP1 UTMALDG.2D [UR8], [UR12] ;  /* 0x000000080c0015b4 */ /* 0x0007e40008008000 */
[----:B------:R-:W-:Y:S06]  /*1d50*/  BAR.SYNC.DEFER_BLOCKING 0x0 ;  /* 0x0000000000007b1d */ /* 0x000fec0000010000 */
[----:B------:R-:W4:Y:S02]  /*1d60*/  SYNCS.PHASECHK.TRANS64.TRYWAIT P0, [UR8+0x6000], R3 ;  /* 0x00600003ff0075a7 */ /* 0x000f240008001108 */
[----:B---34-:R-:W-:Y:S05]  /*1d70*/  @!P0 BRA `(.L_x_58) ;  /* 0x0000000800188947 */ /* 0x018fea0003800000 */
.L_x_69:
[----:B------:R-:W-:Y:S05]  /*1d80*/  BRA.U UP0, `(.L_x_59) ;  /* 0x0000000100347547 */ /* 0x000fea000b800000 */
[----:B------:R-:W-:Y:S01]  /*1d90*/  UMOV UR28, 0x0 ;  /* 0x00000000001c7882 */ /* 0x000fe20000000000 */
[----:B------:R-:W-:Y:S01]  /*1da0*/  UMOV UR29, 0x4200010 ;  /* 0x04200010001d7882 */ /* 0x000fe20000000000 */
[----:B------:R-:W-:Y:S01]  /*1db0*/  UMOV UR38, 0x0 ;  /* 0x0000000000267882 */ /* 0x000fe20000000000 */
[----:B------:R-:W-:Y:S01]  /*1dc0*/  UMOV UR39, 0x4200010 ;  /* 0x0420001000277882 */ /* 0x000fe20000000000 */
[----:B------:R-:W-:Y:S01]  /*1dd0*/  UMOV UR40, 0x0 ;  /* 0x0000000000287882 */ /* 0x000fe20000000000 */
[----:B------:R-:W-:Y:S01]  /*1de0*/  UMOV UR41, 0x4200010 ;  /* 0x0420001000297882 */ /* 0x000fe20000000000 */
[----:B------:R3:W-:Y:S01]  /*1df0*/  UTCQMMA gdesc[UR16], gdesc[UR18], tmem[UR25], tmem[UR28], idesc[UR29], UPT ;  /* 0x00ff1c12100075ea */ /* 0x0007e2000b800319 */
[----:B------:R-:W-:Y:S01]  /*1e00*/  UMOV UR42, 0x0 ;  /* 0x00000000002a7882 */ /* 0x000fe20000000000 */
[----:B------:R-:W-:Y:S01]  /*1e10*/  UMOV UR43, 0x4200010 ;  /* 0x04200010002b7882 */ /* 0x000fe20000000000 */
[----:B------:R3:W-:Y:S01]  /*1e20*/  UTCQMMA gdesc[UR22], gdesc[UR20], tmem[UR25], tmem[UR38], idesc[UR39], UPT ;  /* 0x00ff2614160075ea */ /* 0x0007e2000b800319 */
[----:B------:R3:W-:Y:S01]  /*1e30*/  UTCQMMA gdesc[UR26], gdesc[UR32], tmem[UR25], tmem[UR40], idesc[UR41], UPT ;  /* 0x00ff28201a0075ea */ /* 0x0007e2000b800319 */
[----:B------:R3:W-:Y:S01]  /*1e40*/  UTCQMMA gdesc[UR34], gdesc[UR36], tmem[UR25], tmem[UR42], idesc[UR43], UPT ;  /* 0x00ff2a24220075ea */ /* 0x0007e2000b800319 */
[----:B------:R-:W-:Y:S01]  /*1e50*/  NOP ;  /* 0x0000000000007918 */ /* 0x000fe20000000000 */
.L_x_59:
[----:B------:R-:W-:-:S04]  /*1e60*/  ELECT P0, URZ, PT ;  /* 0x0000000000ff782f */ /* 0x000fc80003800000 */
[----:B------:R-:W-:-:S13]  /*1e70*/  ISETP.LT.U32.AND P0, PT, R36, 0x20, P0 ;  /* 0x000000202400780c */ /* 0x000fda0000701070 */
[----:B------:R-:W-:Y:S01]  /*1e80*/  VOTEU.ANY UP0, P0 ;  /* 0x0000000000ff7886 */ /* 0x000fe20000000100 */
[----:B------:R-:W-:-:S04]  /*1e90*/  VOTEU.ANY UP1, P0 ;  /* 0x0000000000ff7886 */ /* 0x000fc80000020100 */
[----:B------:R-:W-:Y:S02]  /*1ea0*/  @UP0 UMOV UR9, UR4 ;  /* 0x0000000400090c82 */ /* 0x000fe40008000000 */
[----:B------:R4:W-:Y:S01]  /*1eb0*/  @UP1 UTCBAR [UR9], URZ ;  /* 0x000000ff090013e9 */ /* 0x0009e200080000ff */
[----:B------:R-:W-:Y:S06]  /*1ec0*/  BAR.SYNC.DEFER_BLOCKING 0x0 ;  /* 0x0000000000007b1d */ /* 0x000fec0000010000 */
[----:B------:R-:W3:Y:S02]  /*1ed0*/  SYNCS.PHASECHK.TRANS64.TRYWAIT P0, [UR8+0x6010], R3 ;  /* 0x00601003ff0075a7 */ /* 0x000ee40008001108 */
[----:B---34-:R-:W-:Y:S05]  /*1ee0*/  @!P0 BRA `(.L_x_60) ;  /* 0x0000000400c88947 */ /* 0x018fea0003800000 */
.L_x_70:
[----:B------:R-:W-:Y:S01]  /*1ef0*/  UIADD3 UR30, UPT, UPT, UR30, 0x80, URZ ;  /* 0x000000801e1e7890 */ /* 0x000fe2000fffe0ff */
[----:B------:R-:W-:-:S03]  /*1f00*/  LOP3.LUT R2, R2, 0x1, RZ, 0x3c, !PT ;  /* 0x0000000102027812 */ /* 0x000fc600078e3cff */
[----:B--2---:R-:W-:-:S09]  /*1f10*/  UISETP.GE.AND UP0, UPT, UR30, UR44, UPT ;  /* 0x0000002c1e00728c */ /* 0x004fd2000bf06270 */
[----:B------:R-:W-:Y:S05]  /*1f20*/  BRA.U !UP0, `(.L_x_61) ;  /* 0xfffffffd082c7547 */ /* 0x000fea000b83ffff */
.L_x_54:
[----:B---34-:R-:W-:Y:S01]  /*1f30*/  BAR.SYNC.DEFER_BLOCKING 0x0 ;  /* 0x0000000000007b1d */ /* 0x018fe20000010000 */
[C---:B------:R-:W-:Y:S02]  /*1f40*/  IMAD.SHL.U32 R2, R0.reuse, 0x40, RZ ;  /* 0x0000004000027824 */ /* 0x040fe400078e00ff */
[C---:B------:R-:W-:Y:S02]  /*1f50*/  IMAD.SHL.U32 R3, R0.reuse, 0x10, RZ ;  /* 0x0000001000037824 */ /* 0x040fe400078e00ff */
[----:B-----5:R-:W-:Y:S01]  /*1f60*/  IMAD.SHL.U32 R4, R0, 0x2, RZ ;  /* 0x0000000200047824 */ /* 0x020fe200078e00ff */
[----:B------:R-:W-:Y:S04]  /*1f70*/  BSSY.RECONVERGENT B4, `(.L_x_62) ;  /* 0x0000004000047945 */ /* 0x000fe80003800200 */
[----:B------:R-:W-:Y:S05]  /*1f80*/  @P3 BRA `(.L_x_63) ;  /* 0x0000000000083947 */ /* 0x000fea0003800000 */
[----:B------:R-:W3:Y:S02]  /*1f90*/  SYNCS.CCTL.IV [UR8+0x6000] ;  /* 0x00600000ff0079b1 */ /* 0x000ee40008000008 */
[----:B---3--:R-:W3:Y:S02]  /*1fa0*/  SYNCS.CCTL.IV [UR8+0x6010] ;  /* 0x00601000ff0079b1 */ /* 0x008ee40008000008 */
.L_x_63:
[----:B--2---:R-:W-:Y:S05]  /*1fb0*/  BSYNC.RECONVERGENT B4 ;  /* 0x0000000000047941 */ /* 0x004fea0003800200 */
.L_x_62:
[----:B------:R-:W-:Y:S01]  /*1fc0*/  USHF.L.U32 UR4, UR24, 0x15, URZ ;  /* 0x0000001518047899 */ /* 0x000fe200080006ff */
[----:B------:R-:W-:Y:S01]  /*1fd0*/  SHF.R.U32.HI R5, RZ, 0x1, R0 ;  /* 0x00000001ff057819 */ /* 0x000fe20000011600 */
[----:B------:R-:W-:Y:S01]  /*1fe0*/  USHF.L.U32 UR24, UR24, 0x4, URZ ;  /* 0x0000000418187899 */ /* 0x000fe200080006ff */
[----:B------:R-:W-:Y:S01]  /*1ff0*/  LOP3.LUT R2, R2, 0x1800, RZ, 0xc0, !PT ;  /* 0x0000180002027812 */ /* 0x000fe200078ec0ff */
[----:B------:R-:W-:Y:S01]  /*2000*/  ULOP3.LUT UR4, UR4, 0x600000, URZ, 0xc0, !UPT ;  /* 0x0060000004047892 */ /* 0x000fe2000f8ec0ff */
[----:B------:R-:W-:Y:S01]  /*2010*/  LOP3.LUT R4, R4, 0x20, RZ, 0xc0, !PT ;  /* 0x0000002004047812 */ /* 0x000fe200078ec0ff */
[----:B------:R-:W-:Y:S01]  /*2020*/  ULOP3.LUT UR24, UR24, 0x40, URZ, 0xc0, !UPT ;  /* 0x0000004018187892 */ /* 0x000fe2000f8ec0ff */
[----:B------:R-:W-:Y:S01]  /*2030*/  LOP3.LUT R2, R2, 0x70, R3, 0xf8, !PT ;  /* 0x0000007002027812 */ /* 0x000fe200078ef803 */
[----:B------:R-:W-:Y:S01]  /*2040*/  IMAD.SHL.U32 R0, R0, 0x80, RZ ;  /* 0x0000008000007824 */ /* 0x000fe200078e00ff */
[----:B------:R-:W-:Y:S01]  /*2050*/  LOP3.LUT R5, R4, 0x40, R5, 0xf8, !PT ;  /* 0x0000004004057812 */ /* 0x000fe200078ef805 */
[----:B------:R-:W-:Y:S01]  /*2060*/  UIADD3 UR4, UPT, UPT, UR24, UR4, UR25 ;  /* 0x0000000418047290 */ /* 0x000fe2000fffe019 */
[----:B------:R-:W-:-:S02]  /*2070*/  ELECT P0, URZ, PT ;  /* 0x0000000000ff782f */ /* 0x000fc40003800000 */
[----:B------:R-:W-:Y:S01]  /*2080*/  LOP3.LUT R5, R2, R5, RZ, 0x3c, !PT ;  /* 0x0000000502057212 */ /* 0x000fe200078e3cff */
[----:B------:R-:W-:Y:S01]  /*2090*/  UMOV UR9, UR11 ;  /* 0x0000000b00097c82 */ /* 0x000fe20008000000 */
[----:B------:R-:W-:Y:S01]  /*20a0*/  UMOV UR10, UR31 ;  /* 0x0000001f000a7c82 */ /* 0x000fe20008000000 */
[----:B------:R-:W-:Y:S02]  /*20b0*/  ISETP.LT.U32.AND P0, PT, R36, 0x20, P0 ;  /* 0x000000202400780c */ /* 0x000fe40000701070 */
[----:B------:R-:W-:Y:S02]  /*20c0*/  LOP3.LUT R0, R5, 0x780, R0, 0xf8, !PT ;  /* 0x0000078005007812 */ /* 0x000fe400078ef800 */
[----:B------:R-:W-:Y:S01]  /*20d0*/  LDTM.16dp32bit_t0_t15.x32 R4, tmem[UR4] ;  /* 0x00000004000479ee */ /* 0x000fe20008a80000 */
[----:B------:R-:W2:Y:S01]  /*20e0*/  LDTM.16dp32bit_t16_t31.x32 R4, tmem[UR4+0x20] ;  /* 0x00002004000479ee */ /* 0x000ea20008aa0000 */
[----:B------:R-:W-:Y:S01]  /*20f0*/  NOP ;  /* 0x0000000000007918 */ /* 0x000fe20000000000 */
[----:B------:R-:W-:-:S06]  /*2100*/  LOP3.LUT R2, R0, 0x10, RZ, 0x3c, !PT ;  /* 0x0000001000027812 */ /* 0x000fcc00078e3cff */
[----:B--2---:R-:W-:Y:S01]  /*2110*/  VOTEU.ANY UP1, P0 ;  /* 0x0000000000ff7886 */ /* 0x004fe20000020100 */
[----:B------:R-:W-:Y:S01]  /*2120*/  VOTEU.ANY UP0, P0 ;  /* 0x0000000000ff7886 */ /* 0x000fe20000000100 */
[----:B------:R-:W-:Y:S02]  /*2130*/  F2FP.SATFINITE.E4M3.F32.PACK_AB_MERGE_C R6, R7, R6, RZ ;  /* 0x000000060706723e */ /* 0x000fe400048070ff */
[----:B------:R-:W-:Y:S02]  /*2140*/  F2FP.SATFINITE.E4M3.F32.PACK_AB_MERGE_C R10, R11, R10, RZ ;  /* 0x0000000a0b0a723e */ /* 0x000fe400048070ff */
[----:B------:R-:W-:Y:S02]  /*2150*/  F2FP.SATFINITE.E4M3.F32.PACK_AB_MERGE_C R14, R15, R14, RZ ;  /* 0x0000000e0f0e723e */ /* 0x000fe400048070ff */
[----:B------:R-:W-:Y:S02]  /*2160*/  F2FP.SATFINITE.E4M3.F32.PACK_AB_MERGE_C R7, R19, R18, RZ ;  /* 0x000000121307723e */ /* 0x000fe400048070ff */
[----:B------:R-:W-:-:S02]  /*2170*/  F2FP.SATFINITE.E4M3.F32.PACK_AB_MERGE_C R22, R23, R22, RZ ;  /* 0x000000161716723e */ /* 0x000fc400048070ff */
[----:B------:R-:W-:Y:S02]  /*2180*/  F2FP.SATFINITE.E4M3.F32.PACK_AB_MERGE_C R26, R27, R26, RZ ;  /* 0x0000001a1b1a723e */ /* 0x000fe400048070ff */
[----:B------:R-:W-:Y:S02]  /*2190*/  F2FP.SATFINITE.E4M3.F32.PACK_AB_MERGE_C R30, R31, R30, RZ ;  /* 0x0000001e1f1e723e */ /* 0x000fe400048070ff */
[----:B------:R-:W-:Y:S02]  /*21a0*/  F2FP.SATFINITE.E4M3.F32.PACK_AB_MERGE_C R34, R35, R34, RZ ;  /* 0x000000222322723e */ /* 0x000fe400048070ff */
[----:B------:R-:W-:Y:S02]  /*21b0*/  F2FP.SATFINITE.E4M3.F32.PACK_AB_MERGE_C R4, R5, R4, R6 ;  /* 0x000000040504723e */ /* 0x000fe40004807006 */
[----:B------:R-:W-:Y:S02]  /*21c0*/  F2FP.SATFINITE.E4M3.F32.PACK_AB_MERGE_C R5, R9, R8, R10 ;  /* 0x000000080905723e */ /* 0x000fe4000480700a */
[----:B------:R-:W-:-:S02]  /*21d0*/  F2FP.SATFINITE.E4M3.F32.PACK_AB_MERGE_C R6, R13, R12, R14 ;  /* 0x0000000c0d06723e */ /* 0x000fc4000480700e */
[----:B------:R-:W-:Y:S02]  /*21e0*/  F2FP.SATFINITE.E4M3.F32.PACK_AB_MERGE_C R7, R17, R16, R7 ;  /* 0x000000101107723e */ /* 0x000fe40004807007 */
[----:B------:R-:W-:Y:S02]  /*21f0*/  F2FP.SATFINITE.E4M3.F32.PACK_AB_MERGE_C R20, R21, R20, R22 ;  /* 0x000000141514723e */ /* 0x000fe40004807016 */
[----:B------:R-:W-:Y:S01]  /*2200*/  F2FP.SATFINITE.E4M3.F32.PACK_AB_MERGE_C R21, R25, R24, R26 ;  /* 0x000000181915723e */ /* 0x000fe2000480701a */
[----:B---3--:R2:W-:Y:S01]  /*2210*/  STS.128 [R0+UR8], R4 ;  /* 0x0000000400007988 */ /* 0x0085e20008000c08 */
[----:B------:R-:W-:Y:S02]  /*2220*/  F2FP.SATFINITE.E4M3.F32.PACK_AB_MERGE_C R22, R29, R28, R30 ;  /* 0x0000001c1d16723e */ /* 0x000fe4000480701e */
[----:B------:R-:W-:-:S05]  /*2230*/  F2FP.SATFINITE.E4M3.F32.PACK_AB_MERGE_C R23, R33, R32, R34 ;  /* 0x000000202117723e */ /* 0x000fca0004807022 */
[----:B------:R2:W-:Y:S01]  /*2240*/  STS.128 [R2+UR8], R20 ;  /* 0x0000001402007988 */ /* 0x0005e20008000c08 */
[----:B------:R3:W-:Y:S06]  /*2250*/  MEMBAR.ALL.CTA ;  /* 0x0000000000007992 */ /* 0x0007ec0000008000 */
[----:B---3--:R-:W3:Y:S02]  /*2260*/  FENCE.VIEW.ASYNC.S ;  /* 0x00000000000073c6 */ /* 0x008ee40000000000 */
[----:B---3--:R-:W-:Y:S06]  /*2270*/  BAR.SYNC.DEFER_BLOCKING 0x0 ;  /* 0x0000000000007b1d */ /* 0x008fec0000010000 */
[----:B------:R2:W-:Y:S01]  /*2280*/  @UP1 UTMASTG.2D [UR8], [UR14] ;  /* 0x000000080e0013b5 */ /* 0x0005e20008008000 */
[----:B------:R0:W-:Y:S01]  /*2290*/  UTMACMDFLUSH ;  /* 0x00000000000079b7 */ /* 0x0001e20000000000 */
[----:B------:R-:W-:-:S04]  /*22a0*/  DEPBAR.LE SB0, 0x0 ;  /* 0x000080000000791a */ /* 0x000fc80000000000 */
[----:B------:R-:W-:Y:S08]  /*22b0*/  BAR.SYNC.DEFER_BLOCKING 0x0 ;  /* 0x0000000000007b1d */ /* 0x000ff00000010000 */
[----:B------:R-:W-:Y:S06]  /*22c0*/  BAR.SYNC.DEFER_BLOCKING 0x0 ;  /* 0x0000000000007b1d */ /* 0x000fec0000010000 */
[----:B--2---:R-:W-:Y:S05]  /*22d0*/  @P2 BRA `(.L_x_64) ;  /* 0x0000000000a02947 */ /* 0x004fea0003800000 */
[----:B------:R-:W2:Y:S01]  /*22e0*/  S2UR UR5, SR_CgaCtaId ;  /* 0x00000000000579c3 */ /* 0x000ea20000008800 */
[----:B------:R-:W-:Y:S01]  /*22f0*/  NOP ;  /* 0x0000000000007918 */ /* 0x000fe20000000000 */
[----:B------:R-:W-:Y:S01]  /*2300*/  UMOV UR4, 0x50 ;  /* 0x0000005000047882 */ /* 0x000fe20000000000 */
[----:B------:R-:W-:Y:S02]  /*2310*/  IMAD.U32 R0, RZ, RZ, UR25 ;  /* 0x00000019ff007e24 */ /* 0x000fe4000f8e00ff */
[----:B------:R-:W-:Y:S02]  /*2320*/  IMAD.MOV.U32 R3, RZ, RZ, 0xf ;  /* 0x0000000fff037424 */ /* 0x000fe400078e00ff */
[----:B------:R-:W-:Y:S01]  /*2330*/  IMAD.MOV.U32 R7, RZ, RZ, 0x1 ;  /* 0x00000001ff077424 */ /* 0x000fe200078e00ff */
[----:B------:R-:W-:-:S04]  /*2340*/  LOP3.LUT R0, R0, 0xffff, RZ, 0xc0, !PT ;  /* 0x0000ffff00007812 */ /* 0x000fc800078ec0ff */
[----:B------:R-:W-:-:S05]  /*2350*/  SHF.R.U32.HI R0, RZ, 0x5, R0 ;  /* 0x00000005ff007819 */ /* 0x000fca0000011600 */
[----:B------:R-:W-:Y:S01]  /*2360*/  VIADD R2, R0, 0x10 ;  /* 0x0000001000027836 */ /* 0x000fe20000000000 */
[----:B------:R-:W-:Y:S01]  /*2370*/  SHF.L.U32 R0, R3, R0, RZ ;  /* 0x0000000003007219 */ /* 0x000fe200000006ff */
[----:B--2---:R-:W-:-:S03]  /*2380*/  ULEA UR6, UR5, UR4, 0x18 ;  /* 0x0000000405067291 */ /* 0x004fc6000f8ec0ff */
[----:B------:R-:W-:-:S04]  /*2390*/  SHF.L.U32 R3, R7, R2, RZ ;  /* 0x0000000207037219 */ /* 0x000fc800000006ff */
[----:B------:R-:W-:Y:S02]  /*23a0*/  LOP3.LUT R0, R3, R0, RZ, 0xfc, !PT ;  /* 0x0000000003007212 */ /* 0x000fe400078efcff */
[----:B------:R-:W2:Y:S02]  /*23b0*/  LDS R5, [UR6] ;  /* 0x00000006ff057984 */ /* 0x000ea40008000800 */
[C---:B------:R-:W-:Y:S02]  /*23c0*/  LOP3.LUT R2, R0.reuse, 0xffff, RZ, 0xc0, !PT ;  /* 0x0000ffff00027812 */ /* 0x040fe400078ec0ff */
[----:B--2---:R-:W-:-:S04]  /*23d0*/  LOP3.LUT R3, R0, 0xffff, R5, 0x80, !PT ;  /* 0x0000ffff00037812 */ /* 0x004fc800078e8005 */
[----:B------:R-:W-:-:S13]  /*23e0*/  ISETP.NE.AND P0, PT, R3, R2, PT ;  /* 0x000000020300720c */ /* 0x000fda0003f05270 */
[----:B------:R-:W-:Y:S05]  /*23f0*/  @P0 BRA `(.L_x_65) ;  /* 0x0000000000500947 */ /* 0x000fea0003800000 */
[----:B------:R-:W-:Y:S02]  /*2400*/  SHF.R.U32.HI R5, RZ, 0x10, R5 ;  /* 0x00000010ff057819 */ /* 0x000fe40000011605 */
[----:B------:R-:W-:-:S04]  /*2410*/  SHF.R.U32.HI R2, RZ, 0x10, R0 ;  /* 0x00000010ff027819 */ /* 0x000fc80000011600 */
[----:B------:R-:W-:-:S04]  /*2420*/  LOP3.LUT R5, R5, R2, RZ, 0xc0, !PT ;  /* 0x0000000205057212 */ /* 0x000fc800078ec0ff */
[----:B------:R-:W-:-:S13]  /*2430*/  ISETP.NE.AND P0, PT, R5, R2, PT ;  /* 0x000000020500720c */ /* 0x000fda0003f05270 */
[----:B------:R-:W-:Y:S05]  /*2440*/  @P0 BRA `(.L_x_66) ;  /* 0x0000000000300947 */ /* 0x000fea0003800000 */
[----:B------:R-:W-:Y:S01]  /*2450*/  R2UR UR4, R0 ;  /* 0x00000000000472ca */ /* 0x000fe200000e0000 */
[----:B------:R-:W-:Y:S01]  /*2460*/  VOTEU.ANY UR5, UPT, PT ;  /* 0x0000000000057886 */ /* 0x000fe200038e0100 */
[----:B------:R-:W2:Y:S01]  /*2470*/  S2R R0, SR_LANEID ;  /* 0x0000000000007919 */ /* 0x000ea20000000000 */
[----:B------:R-:W-:-:S10]  /*2480*/  UFLO.U32 UR5, UR5 ;  /* 0x00000005000572bd */ /* 0x000fd400080e0000 */
[----:B------:R-:W-:-:S06]  /*2490*/  ULOP3.LUT UR4, URZ, UR4, URZ, 0x33, !UPT ;  /* 0x00000004ff047292 */ /* 0x000fcc000f8e33ff */
[----:B------:R-:W-:-:S04]  /*24a0*/  IMAD.U32 R2, RZ, RZ, UR4 ;  /* 0x00000004ff027e24 */ /* 0x000fc8000f8e00ff */
[----:B------:R-:W3:Y:S02]  /*24b0*/  REDUX UR7, R2 ;  /* 0x00000000020773c4 */ /* 0x000ee40000000000 */
[----:B------:R4:W-:Y:S01]  /*24c0*/  UTCATOMSWS.AND URZ, UR4 ;  /* 0x0000000400ff79e3 */ /* 0x0009e20008000000 */
[----:B--2---:R-:W-:Y:S01]  /*24d0*/  ISETP.EQ.U32.AND P0, PT, R0, UR5, PT ;  /* 0x0000000500007c0c */ /* 0x004fe2000bf02070 */
[----:B---3--:R-:W-:-:S12]  /*24e0*/  IMAD.U32 R0, RZ, RZ, UR7 ;  /* 0x00000007ff007e24 */ /* 0x008fd8000f8e00ff */
[----:B------:R4:W-:Y:S01]  /*24f0*/  @P0 ATOMS.AND RZ, [UR6], R0 ;  /* 0x00000000ffff098c */ /* 0x0009e2000a800006 */
[----:B------:R-:W-:Y:S05]  /*2500*/  BRA `(.L_x_64) ;  /* 0x0000000000147947 */ /* 0x000fea0003800000 */
.L_x_66:
[----:B------:R-:W-:-:S07]  /*2510*/  MOV R2, 0x2530 ;  /* 0x0000253000027802 */ /* 0x000fce0000000f00 */
[----:B-1----:R-:W-:Y:S05]  /*2520*/  CALL.REL.NOINC `($__internal_0_$__cuda_sm10x_tcgen05_guardrail_trap_col_being_dealloced_not_returned_by_alloc) ;  /* 0x0000000000447944 */ /* 0x002fea0003c00000 */
[----:B------:R-:W-:Y:S05]  /*2530*/  BRA `(.L_x_64) ;  /* 0x0000000000087947 */ /* 0x000fea0003800000 */
.L_x_65:
[----:B------:R-:W-:-:S07]  /*2540*/  MOV R2, 0x2560 ;  /* 0x0000256000027802 */ /* 0x000fce0000000f00 */
[----:B-1----:R-:W-:Y:S05]  /*2550*/  CALL.REL.NOINC `($__internal_2_$__cuda_sm10x_tcgen05_guardrail_trap_unallocated_columns_being_dealloced) ;  /* 0x0000000000507944 */ /* 0x002fea0003c00000 */
.L_x_64:
[----:B------:R-:W-:Y:S01]  /*2560*/  NOP ;  /* 0x0000000000007918 */ /* 0x000fe20000000000 */
[----:B----4-:R-:W-:Y:S05]  /*2570*/  EXIT ;  /* 0x000000000000794d */ /* 0x010fea0003800000 */
.L_x_55:
[----:B------:R-:W2:Y:S02]  /*2580*/  SYNCS.PHASECHK.TRANS64.TRYWAIT P0, [UR8+0x6000], RZ ;  /* 0x006000ffff0075a7 */ /* 0x000ea40008001108 */
[----:B--2---:R-:W-:Y:S05]  /*2590*/  @!P0 BRA `(.L_x_55) ;  /* 0xfffffffc00f88947 */ /* 0x004fea000383ffff */
[----:B------:R-:W-:Y:S05]  /*25a0*/  BRA `(.L_x_67) ;  /* 0xfffffff400147947 */ /* 0x000fea000383ffff */
.L_x_57:
[----:B------:R-:W2:Y:S02]  /*25b0*/  SYNCS.PHASECHK.TRANS64.TRYWAIT P1, [UR8+0x6010], RZ ;  /* 0x006010ffff0075a7 */ /* 0x000ea40008021108 */
[----:B--2---:R-:W-:Y:S05]  /*25c0*/  @!P1 BRA `(.L_x_57) ;  /* 0xfffffffc00f89947 */ /* 0x004fea000383ffff */
[----:B------:R-:W-:Y:S05]  /*25d0*/  BRA `(.L_x_68) ;  /* 0xfffffff400707947 */ /* 0x000fea000383ffff */
.L_x_58:
[----:B------:R-:W3:Y:S02]  /*25e0*/  SYNCS.PHASECHK.TRANS64.TRYWAIT P0, [UR8+0x6000], R3 ;  /* 0x00600003ff0075a7 */ /* 0x000ee40008001108 */
[----:B---3--:R-:W-:Y:S05]  /*25f0*/  @!P0 BRA `(.L_x_58) ;  /* 0xfffffffc00f88947 */ /* 0x008fea000383ffff */
[----:B------:R-:W-:Y:S05]  /*2600*/  BRA `(.L_x_69) ;  /* 0xfffffff400dc7947 */ /* 0x000fea000383ffff */
.L_x_60:
[----:B------:R-:W3:Y:S02]  /*2610*/  SYNCS.PHASECHK.TRANS64.TRYWAIT P0, [UR8+0x6010], R3 ;  /* 0x00601003ff0075a7 */ /* 0x000ee40008001108 */
[----:B---3--:R-:W-:Y:S05]  /*2620*/  @!P0 BRA `(.L_x_60) ;  /* 0xfffffffc00f88947 */ /* 0x008fea000383ffff */
[----:B------:R-:W-:Y:S05]  /*2630*/  BRA `(.L_x_70) ;  /* 0xfffffff8002c7947 */ /* 0x000fea000383ffff */
        .weak           $__internal_0_$__cuda_sm10x_tcgen05_guardrail_trap_col_being_dealloced_not_returned_by_alloc
        .type           $__internal_0_$__cuda_sm10x_tcgen05_guardrail_trap_col_being_dealloced_not_returned_by_alloc,@function
        .size           $__internal_0_$__cuda_sm10x_tcgen05_guardrail_trap_col_being_dealloced_not_returned_by_alloc,($__internal_1_$__cuda_sm10x_tcgen05_guardrail_trap_phase_invalid_during_alloc - $__internal_0_$__cuda_sm10x_tcgen05_guardrail_trap_col_being_dealloced_not_returned_by_alloc)
$__internal_0_$__cuda_sm10x_tcgen05_guardrail_trap_col_being_dealloced_not_returned_by_alloc:
[----:B------:R-:W-:Y:S05]  /*2640*/  BPT.TRAP 0x1 ;  /* 0x000000040000795c */ /* 0x000fea0000300000 */
[----:B------:R-:W-:-:S04]  /*2650*/  IMAD.MOV.U32 R3, RZ, RZ, 0x0 ;  /* 0x00000000ff037424 */ /* 0x000fc800078e00ff */
[----:B------:R-:W-:Y:S05]  /*2660*/  RET.REL.NODEC R2 `(gluon_tcgen05) ;  /* 0xffffffd802647950 */ /* 0x000fea0003c3ffff */
        .weak           $__internal_1_$__cuda_sm10x_tcgen05_guardrail_trap_phase_invalid_during_alloc
        .type           $__internal_1_$__cuda_sm10x_tcgen05_guardrail_trap_phase_invalid_during_alloc,@function
        .size           $__internal_1_$__cuda_sm10x_tcgen05_guardrail_trap_phase_invalid_during_alloc,($__internal_2_$__cuda_sm10x_tcgen05_guardrail_trap_unallocated_columns_being_dealloced - $__internal_1_$__cuda_sm10x_tcgen05_guardrail_trap_phase_invalid_during_alloc)
$__internal_1_$__cuda_sm10x_tcgen05_guardrail_trap_phase_invalid_during_alloc:
[----:B------:R-:W-:Y:S05]  /*2670*/  BPT.TRAP 0x1 ;  /* 0x000000040000795c */ /* 0x000fea0000300000 */
[----:B------:R-:W-:-:S04]  /*2680*/  IMAD.MOV.U32 R3, RZ, RZ, 0x0 ;  /* 0x00000000ff037424 */ /* 0x000fc800078e00ff */
[----:B------:R-:W-:Y:S05]  /*2690*/  RET.REL.NODEC R2 `(gluon_tcgen05) ;  /* 0xffffffd802587950 */ /* 0x000fea0003c3ffff */
        .weak           $__internal_2_$__cuda_sm10x_tcgen05_guardrail_trap_unallocated_columns_being_dealloced
        .type           $__internal_2_$__cuda_sm10x_tcgen05_guardrail_trap_unallocated_columns_being_dealloced,@function
        .size           $__internal_2_$__cuda_sm10x_tcgen05_guardrail_trap_unallocated_columns_being_dealloced,(.L_x_74 - $__internal_2_$__cuda_sm10x_tcgen05_guardrail_trap_unallocated_columns_being_dealloced)
$__internal_2_$__cuda_sm10x_tcgen05_guardrail_trap_unallocated_columns_being_dealloced:
[----:B------:R-:W-:Y:S05]  /*26a0*/  BPT.TRAP 0x1 ;  /* 0x000000040000795c */ /* 0x000fea0000300000 */
[----:B------:R-:W-:-:S04]  /*26b0*/  IMAD.MOV.U32 R3, RZ, RZ, 0x0 ;  /* 0x00000000ff037424 */ /* 0x000fc800078e00ff */
[----:B------:R-:W-:Y:S05]  /*26c0*/  RET.REL.NODEC R2 `(gluon_tcgen05) ;  /* 0xffffffd8024c7950 */ /* 0x000fea0003c3ffff */
.L_x_71:
[----:B------:R-:W-:-:S00]  /*26d0*/  BRA `(.L_x_71) ;  /* 0xfffffffc00fc7947 */ /* 0x000fc0000383ffff */
[----:B------:R-:W-:-:S00]  /*26e0*/  NOP ;  /* 0x0000000000007918 */ /* 0x000fc00000000000 */
        /* <DEDUP_REMOVED lines=9> */
.L_x_74:


//--------------------- .nv.shared.gluon_tcgen05  --------------------------
	.section	.nv.shared.gluon_tcgen05,"aw",@nobits
	.sectionflags	@""
	.align	16
	.zero		1024


//--------------------- .nv.shared.reserved.0     --------------------------
	.section	.nv.shared.reserved.0,"aw",@nobits
	.align	8
	.weak		__nv_reservedSMEM_offset_0_alias
	.size		__nv_reservedSMEM_offset_0_alias, 0, 64
	.other		__nv_reservedSMEM_offset_0_alias,@"STO_CUDA_RESERVED_SHARED STV_DEFAULT"
__nv_reservedSMEM_offset_0_alias:
	.zero		0
.nv.shared.reserved.0:
	.zero		64
	.weak		__nv_reservedSMEM_allocation_phase
	.type		__nv_reservedSMEM_allocation_phase,@object
	.size		__nv_reservedSMEM_allocation_phase,(.L_0 - __nv_reservedSMEM_allocation_phase)
__nv_reservedSMEM_allocation_phase:
	.zero		1
.L_0:
	.zero		7
	.weak		__nv_reservedSMEM_devtool_atexit_pc
	.type		__nv_reservedSMEM_devtool_atexit_pc,@object
	.size		__nv_reservedSMEM_devtool_atexit_pc,(__nv_reservedSMEM_allocation_mask - __nv_reservedSMEM_devtool_atexit_pc)
__nv_reservedSMEM_devtool_atexit_pc:
	.zero		8
	.weak		__nv_reservedSMEM_allocation_mask
	.type		__nv_reservedSMEM_allocation_mask,@object
	.size		__nv_reservedSMEM_allocation_mask,(.L_2 - __nv_reservedSMEM_allocation_mask)
__nv_reservedSMEM_allocation_mask:
	.zero		4
.L_2:


//--------------------- .nv.constant0.gluon_tcgen05 --------------------------
	.section	.nv.constant0.gluon_tcgen05,"a",@progbits
	.sectionflags	@""
	.align	4
.nv.constant0.gluon_tcgen05:
	.zero		976


//--------------------- SYMBOLS --------------------------

	.type		.nv.reservedSmem.offset0,@object
	.size		.nv.reservedSmem.offset0,0x4
	.type		.nv.reservedSmem.cap,@object
	.size		.nv.reservedSmem.cap,0x4
